	.target	sm_90a

	.elftype	@"ET_EXEC"


//--------------------- .note.nv.tkinfo           --------------------------
	.section	.note.nv.tkinfo,"",@"SHT_NOTE"
	.sectionflags	@"SHF_NOTE_NV_TKINFO"
	.tkinfo
        /*0018*/ 	.word	0x00000002
        /*0030*/ 	.string	""
        /*0030*/ 	.string	"ptxas"
        /*0030*/ 	.string	"Cuda compilation tools, release 13.0, V13.0.88"
        /*0030*/ 	.string	"Build cuda_13.0.r13.0/compiler.36424714_0"
        /*0030*/ 	.string	"-v  -suppress-debug-info  -lineinfo  -arch sm_90a "



//--------------------- .note.nv.cuinfo           --------------------------
	.section	.note.nv.cuinfo,"",@"SHT_NOTE"
	.sectionflags	@"SHF_NOTE_NV_CUINFO"
        /*0018*/ 	.short	0x0002
        /*001a*/ 	.short	0x005a
        /*001c*/ 	.short	0x0082
	.zero		2


//--------------------- .nv.info                  --------------------------
	.section	.nv.info,"",@"SHT_CUDA_INFO"
	.align	4


	//----- nvinfo : EIATTR_REGCOUNT
	.align		4
        /*0000*/ 	.byte	0x04, 0x2f
        /*0002*/ 	.short	(.L_1 - .L_0)
	.align		4
.L_0:
        /*0004*/ 	.word	index@(gluon_wgmma)
        /*0008*/ 	.word	0x0000009a


	//----- nvinfo : EIATTR_FRAME_SIZE
	.align		4
.L_1:
        /*000c*/ 	.byte	0x04, 0x11
        /*000e*/ 	.short	(.L_3 - .L_2)
	.align		4
.L_2:
        /*0010*/ 	.word	index@(gluon_wgmma)
        /*0014*/ 	.word	0x00000000


	//----- nvinfo : EIATTR_MIN_STACK_SIZE
	.align		4
.L_3:
        /*0018*/ 	.byte	0x04, 0x12
        /*001a*/ 	.short	(.L_5 - .L_4)
	.align		4
.L_4:
        /*001c*/ 	.word	index@(gluon_wgmma)
        /*0020*/ 	.word	0x00000000
.L_5:


//--------------------- .nv.compat                --------------------------
	.section	.nv.compat,"",@"SHT_CUDA_COMPAT_INFO"
	.align	4
        /*0000*/ 	.byte	0x02, 0x09, 0x01, 0x00, 0x02, 0x02, 0x04, 0x00, 0x02, 0x05, 0x05, 0x00, 0x03, 0x07, 0x01, 0x01
        /*0010*/ 	.byte	0x02, 0x03, 0x03, 0x00, 0x02, 0x06, 0x01, 0x00, 0x04, 0x0b, 0x08, 0x00, 0x00, 0x00, 0x00, 0x00
        /*0020*/ 	.byte	0x00, 0x00, 0x00, 0x00


//--------------------- .nv.info.gluon_wgmma      --------------------------
	.section	.nv.info.gluon_wgmma,"",@"SHT_CUDA_INFO"
	.sectionflags	@""
	.align	4


	//----- nvinfo : EIATTR_CUDA_API_VERSION
	.align		4
        /*0000*/ 	.byte	0x04, 0x37
        /*0002*/ 	.short	(.L_7 - .L_6)
.L_6:
        /*0004*/ 	.word	0x00000082


	//----- nvinfo : EIATTR_KPARAM_INFO
	.align		4
.L_7:
        /*0008*/ 	.byte	0x04, 0x17
        /*000a*/ 	.short	(.L_9 - .L_8)
.L_8:
        /*000c*/ 	.word	0x00000000
        /*0010*/ 	.short	0x000a
        /*0012*/ 	.short	0x0048
        /*0014*/ 	.byte	0x00, 0xf4, 0x21, 0x00


	//----- nvinfo : EIATTR_KPARAM_INFO
	.align		4
.L_9:
        /*0018*/ 	.byte	0x04, 0x17
        /*001a*/ 	.short	(.L_11 - .L_10)
.L_10:
        /*001c*/ 	.word	0x00000000
        /*0020*/ 	.short	0x0009
        /*0022*/ 	.short	0x0040
        /*0024*/ 	.byte	0x00, 0xf4, 0x21, 0x00


	//----- nvinfo : EIATTR_KPARAM_INFO
	.align		4
.L_11:
        /*0028*/ 	.byte	0x04, 0x17
        /*002a*/ 	.short	(.L_13 - .L_12)
.L_12:
        /*002c*/ 	.word	0x00000000
        /*0030*/ 	.short	0x0008
        /*0032*/ 	.short	0x0038
        /*0034*/ 	.byte	0x00, 0xf0, 0x21, 0x00


	//----- nvinfo : EIATTR_KPARAM_INFO
	.align		4
.L_13:
        /*0038*/ 	.byte	0x04, 0x17
        /*003a*/ 	.short	(.L_15 - .L_14)
.L_14:
        /*003c*/ 	.word	0x00000000
        /*0040*/ 	.short	0x0007
        /*0042*/ 	.short	0x0030
        /*0044*/ 	.byte	0x00, 0xf0, 0x21, 0x00


	//----- nvinfo : EIATTR_KPARAM_INFO
	.align		4
.L_15:
        /*0048*/ 	.byte	0x04, 0x17
        /*004a*/ 	.short	(.L_17 - .L_16)
.L_16:
        /*004c*/ 	.word	0x00000000
        /*0050*/ 	.short	0x0006
        /*0052*/ 	.short	0x0028
        /*0054*/ 	.byte	0x00, 0xf0, 0x21, 0x00


	//----- nvinfo : EIATTR_KPARAM_INFO
	.align		4
.L_17:
        /*0058*/ 	.byte	0x04, 0x17
        /*005a*/ 	.short	(.L_19 - .L_18)
.L_18:
        /*005c*/ 	.word	0x00000000
        /*0060*/ 	.short	0x0005
        /*0062*/ 	.short	0x0020
        /*0064*/ 	.byte	0x00, 0xf0, 0x11, 0x00


	//----- nvinfo : EIATTR_KPARAM_INFO
	.align		4
.L_19:
        /*0068*/ 	.byte	0x04, 0x17
        /*006a*/ 	.short	(.L_21 - .L_20)
.L_20:
        /*006c*/ 	.word	0x00000000
        /*0070*/ 	.short	0x0004
        /*0072*/ 	.short	0x001c
        /*0074*/ 	.byte	0x00, 0xf0, 0x11, 0x00


	//----- nvinfo : EIATTR_KPARAM_INFO
	.align		4
.L_21:
        /*0078*/ 	.byte	0x04, 0x17
        /*007a*/ 	.short	(.L_23 - .L_22)
.L_22:
        /*007c*/ 	.word	0x00000000
        /*0080*/ 	.short	0x0003
        /*0082*/ 	.short	0x0018
        /*0084*/ 	.byte	0x00, 0xf0, 0x11, 0x00


	//----- nvinfo : EIATTR_KPARAM_INFO
	.align		4
.L_23:
        /*0088*/ 	.byte	0x04, 0x17
        /*008a*/ 	.short	(.L_25 - .L_24)
.L_24:
        /*008c*/ 	.word	0x00000000
        /*0090*/ 	.short	0x0002
        /*0092*/ 	.short	0x0010
        /*0094*/ 	.byte	0x00, 0xf4, 0x21, 0x00


	//----- nvinfo : EIATTR_KPARAM_INFO
	.align		4
.L_25:
        /*0098*/ 	.byte	0x04, 0x17
        /*009a*/ 	.short	(.L_27 - .L_26)
.L_26:
        /*009c*/ 	.word	0x00000000
        /*00a0*/ 	.short	0x0001
        /*00a2*/ 	.short	0x0008
        /*00a4*/ 	.byte	0x00, 0xf4, 0x21, 0x00


	//----- nvinfo : EIATTR_KPARAM_INFO
	.align		4
.L_27:
        /*00a8*/ 	.byte	0x04, 0x17
        /*00aa*/ 	.short	(.L_29 - .L_28)
.L_28:
        /*00ac*/ 	.word	0x00000000
        /*00b0*/ 	.short	0x0000
        /*00b2*/ 	.short	0x0000
        /*00b4*/ 	.byte	0x00, 0xf4, 0x21, 0x00


	//----- nvinfo : EIATTR_SPARSE_MMA_MASK
	.align		4
.L_29:
        /*00b8*/ 	.byte	0x03, 0x50
        /*00ba*/ 	.short	0x0000


	//----- nvinfo : EIATTR_MAXREG_COUNT
	.align		4
        /*00bc*/ 	.byte	0x03, 0x1b
        /*00be*/ 	.short	0x00ff


	//----- nvinfo : EIATTR_NUM_BARRIERS
	.align		4
        /*00c0*/ 	.byte	0x02, 0x4c
        /*00c2*/ 	.byte	0x01
	.zero		1


	//----- nvinfo : EIATTR_MERCURY_ISA_VERSION
	.align		4
        /*00c4*/ 	.byte	0x03, 0x5f
        /*00c6*/ 	.short	0x0101


	//----- nvinfo : EIATTR_INT_WARP_WIDE_INSTR_OFFSETS
	.align		4
        /*00c8*/ 	.byte	0x04, 0x31
        /*00ca*/ 	.short	(.L_31 - .L_30)


	//   ....[0]....
.L_30:
        /*00cc*/ 	.word	0x00001300


	//   ....[1]....
        /*00d0*/ 	.word	0x00001320


	//   ....[2]....
        /*00d4*/ 	.word	0x00001330


	//   ....[3]....
        /*00d8*/ 	.word	0x00001410


	//   ....[4]....
        /*00dc*/ 	.word	0x00001d10


	//   ....[5]....
        /*00e0*/ 	.word	0x00001d20


	//   ....[6]....
        /*00e4*/ 	.word	0x00001de0


	//   ....[7]....
        /*00e8*/ 	.word	0x00001df0


	//   ....[8]....
        /*00ec*/ 	.word	0x00002960


	//   ....[9]....
        /*00f0*/ 	.word	0x00002970


	//----- nvinfo : EIATTR_COOP_GROUP_MASK_REGIDS
	.align		4
.L_31:
        /*00f4*/ 	.byte	0x04, 0x29
        /*00f6*/ 	.short	(.L_33 - .L_32)


	//   ....[0]....
.L_32:
        /*00f8*/ 	.word	0xffffffff


	//   ....[1]....
        /*00fc*/ 	.word	0xffffffff


	//   ....[2]....
        /*0100*/ 	.word	0xffffffff


	//----- nvinfo : EIATTR_COOP_GROUP_INSTR_OFFSETS
	.align		4
.L_33:
        /*0104*/ 	.byte	0x04, 0x28
        /*0106*/ 	.short	(.L_35 - .L_34)


	//   ....[0]....
.L_34:
        /*0108*/ 	.word	0x00000150


	//   ....[1]....
        /*010c*/ 	.word	0x00000720


	//   ....[2]....
        /*0110*/ 	.word	0x00000cd0


	//----- nvinfo : EIATTR_MBARRIER_INSTR_OFFSETS
	.align		4
.L_35:
        /*0114*/ 	.byte	0x04, 0x39
        /*0116*/ 	.short	(.L_37 - .L_36)


	//   ....[0]....
.L_36:
        /*0118*/ 	.word	0x00001490
        /*011c*/ 	.word	0x000000ff
        /*0120*/ 	.word	0x00048000
        /*0124*/ 	.short	0x0100
        /*0126*/ 	.byte	0x37
	.zero		1


	//   ....[1]....
        /*0128*/ 	.word	0x00001620
        /*012c*/ 	.word	0x000000ff
        /*0130*/ 	.word	0x00048008
        /*0134*/ 	.short	0x0100
        /*0136*/ 	.byte	0x37
	.zero		1


	//   ....[2]....
        /*0138*/ 	.word	0x000017b0
        /*013c*/ 	.word	0x000000ff
        /*0140*/ 	.word	0x00048010
        /*0144*/ 	.short	0x0100
        /*0146*/ 	.byte	0x37
	.zero		1


	//   ....[3]....
        /*0148*/ 	.word	0x00001f00
        /*014c*/ 	.word	0x000000ff
        /*0150*/ 	.word	0x00048000
        /*0154*/ 	.short	0x010a
        /*0156*/ 	.byte	0x17
	.zero		1


	//   ....[4]....
        /*0158*/ 	.word	0x000023e0
        /*015c*/ 	.word	0x000000ff
        /*0160*/ 	.word	0x00048000
        /*0164*/ 	.short	0x0108
        /*0166*/ 	.byte	0x37
	.zero		1


	//   ....[5]....
        /*0168*/ 	.word	0x000024e0
        /*016c*/ 	.word	0x000000ff
        /*0170*/ 	.word	0x00048008
        /*0174*/ 	.short	0x0108
        /*0176*/ 	.byte	0x37
	.zero		1


	//   ....[6]....
        /*0178*/ 	.word	0x000025d0
        /*017c*/ 	.word	0x000000ff
        /*0180*/ 	.word	0x00048010
        /*0184*/ 	.short	0x0108
        /*0186*/ 	.byte	0x37
	.zero		1


	//   ....[7]....
        /*0188*/ 	.word	0x00002a00
        /*018c*/ 	.word	0x000000ff
        /*0190*/ 	.word	0x00048000
        /*0194*/ 	.short	0x010a
        /*0196*/ 	.byte	0x17
	.zero		1


	//----- nvinfo : EIATTR_NUM_MBARRIERS
	.align		4
.L_37:
        /*0198*/ 	.byte	0x03, 0x38
        /*019a*/ 	.short	0x0003


	//----- nvinfo : EIATTR_EXIT_INSTR_OFFSETS
	.align		4
        /*019c*/ 	.byte	0x04, 0x1c
        /*019e*/ 	.short	(.L_39 - .L_38)


	//   ....[0]....
.L_38:
        /*01a0*/ 	.word	0x000029f0


	//----- nvinfo : EIATTR_REQNTID
	.align		4
.L_39:
        /*01a4*/ 	.byte	0x04, 0x10
        /*01a6*/ 	.short	(.L_41 - .L_40)
.L_40:
        /*01a8*/ 	.word	0x00000100
        /*01ac*/ 	.word	0x00000001
        /*01b0*/ 	.word	0x00000001


	//----- nvinfo : EIATTR_CRS_STACK_SIZE
	.align		4
.L_41:
        /*01b4*/ 	.byte	0x04, 0x1e
        /*01b6*/ 	.short	(.L_43 - .L_42)
.L_42:
        /*01b8*/ 	.word	0x00000000


	//----- nvinfo : EIATTR_CBANK_PARAM_SIZE
	.align		4
.L_43:
        /*01bc*/ 	.byte	0x03, 0x19
        /*01be*/ 	.short	0x0050


	//----- nvinfo : EIATTR_PARAM_CBANK
	.align		4
        /*01c0*/ 	.byte	0x04, 0x0a
        /*01c2*/ 	.short	(.L_45 - .L_44)
	.align		4
.L_44:
        /*01c4*/ 	.word	index@(.nv.constant0.gluon_wgmma)
        /*01c8*/ 	.short	0x0210
        /*01ca*/ 	.short	0x0050


	//----- nvinfo : EIATTR_SW_WAR
	.align		4
.L_45:
        /*01cc*/ 	.byte	0x04, 0x36
        /*01ce*/ 	.short	(.L_47 - .L_46)
.L_46:
        /*01d0*/ 	.word	0x00000008
.L_47:


//--------------------- .nv.callgraph             --------------------------
	.section	.nv.callgraph,"",@"SHT_CUDA_CALLGRAPH"
	.align	4
	.sectionentsize	8
	.align		4
        /*0000*/ 	.word	0x00000000
	.align		4
        /*0004*/ 	.word	0xffffffff
	.align		4
        /*0008*/ 	.word	0x00000000
	.align		4
        /*000c*/ 	.word	0xfffffffe
	.align		4
        /*0010*/ 	.word	0x00000000
	.align		4
        /*0014*/ 	.word	0xfffffffd
	.align		4
        /*0018*/ 	.word	0x00000000
	.align		4
        /*001c*/ 	.word	0xfffffffc


//--------------------- .text.gluon_wgmma         --------------------------
	.section	.text.gluon_wgmma,"ax",@progbits
	.align	128
        .global         gluon_wgmma
        .type           gluon_wgmma,@function
        .size           gluon_wgmma,(.L_x_52 - gluon_wgmma)
        .other          gluon_wgmma,@"STO_CUDA_ENTRY STV_DEFAULT"
gluon_wgmma:
.text.gluon_wgmma:
[----:B------:R-:W-:Y:S01]  /*0000*/  LDC R1, c[0x0][0x28] ;  /* 0x00000a00ff017b82 */ /* 0x000fe20000000800 */
[----:B------:R-:W1:Y:S07]  /*0010*/  S2R R0, SR_TID.X ;  /* 0x0000000000007919 */ /* 0x000e6e0000002100 */
[----:B------:R-:W2:Y:S01]  /*0020*/  S2UR UR4, SR_CgaCtaId ;  /* 0x00000000000479c3 */ /* 0x000ea20000008800 */
[----:B------:R-:W-:Y:S01]  /*0030*/  UMOV UR55, 0x400 ;  /* 0x0000040000377882 */ /* 0x000fe20000000000 */
[----:B------:R-:W-:Y:S01]  /*0040*/  ULDC UR6, c[0x0][0xc] ;  /* 0x0000030000067ab9 */ /* 0x000fe20000000800 */
[----:B------:R-:W-:Y:S01]  /*0050*/  ULDC.64 UR48, c[0x0][0x250] ;  /* 0x0000940000307ab9 */ /* 0x000fe20000000a00 */
[----:B------:R-:W-:Y:S04]  /*0060*/  BSSY B0, `(.L_x_0) ;  /* 0x000001e000007945 */ /* 0x000fe80003800000 */
[----:B------:R-:W3:Y:S08]  /*0070*/  LDC R4, c[0x0][0x228] ;  /* 0x00008a00ff047b82 */ /* 0x000ef00000000800 */
[----:B------:R-:W4:Y:S08]  /*0080*/  LDC R15, c[0x0][0x230] ;  /* 0x00008c00ff0f7b82 */ /* 0x000f300000000800 */
[----:B------:R-:W-:Y:S01]  /*0090*/  S2UR UR50, SR_CTAID.Y ;  /* 0x00000000003279c3 */ /* 0x000fe20000002600 */
[----:B--2---:R-:W-:-:S03]  /*00a0*/  ULEA UR55, UR4, UR55, 0x18 ;  /* 0x0000003704377291 */ /* 0x004fc6000f8ec03f */
[----:B------:R-:W-:Y:S01]  /*00b0*/  ULDC UR4, c[0x0][0x10] ;  /* 0x0000040000047ab9 */ /* 0x000fe20000000800 */
[----:B-1----:R-:W-:-:S03]  /*00c0*/  LOP3.LUT R6, R0, 0xff, RZ, 0xc0, !PT ;  /* 0x000000ff00067812 */ /* 0x002fc600078ec0ff */
[----:B------:R-:W1:Y:S01]  /*00d0*/  S2UR UR5, SR_CTAID.Z ;  /* 0x00000000000579c3 */ /* 0x000e620000002700 */
[----:B---3--:R-:W-:Y:S01]  /*00e0*/  VIADD R4, R4, 0xffffffff ;  /* 0xffffffff04047836 */ /* 0x008fe20000000000 */
[C---:B------:R-:W-:Y:S02]  /*00f0*/  ISETP.GE.U32.AND P0, PT, R6.reuse, 0x20, PT ;  /* 0x000000200600780c */ /* 0x040fe40003f06070 */
[C---:B------:R-:W-:Y:S02]  /*0100*/  ISETP.NE.U32.AND P2, PT, R6.reuse, RZ, PT ;  /* 0x000000ff0600720c */ /* 0x040fe40003f45070 */
[----:B------:R-:W-:Y:S02]  /*0110*/  LEA R12, R6, UR55, 0x2 ;  /* 0x00000037060c7c11 */ /* 0x000fe4000f8e10ff */
[----:B------:R-:W2:Y:S01]  /*0120*/  S2UR UR51, SR_CTAID.X ;  /* 0x00000000003379c3 */ /* 0x000ea20000002500 */
[----:B----4-:R-:W-:-:S06]  /*0130*/  VIADD R14, R15, 0xffffffff ;  /* 0xffffffff0f0e7836 */ /* 0x010fcc0000000000 */
[----:B------:R3:W-:Y:S01]  /*0140*/  @!P0 STS [R12], RZ ;  /* 0x000000ff0c008388 */ /* 0x0007e20000000800 */
[----:B------:R-:W-:-:S03]  /*0150*/  NOP ;  /* 0x0000000000007918 */ /* 0x000fc60000000000 */
[----:B------:R3:W-:Y:S01]  /*0160*/  @!P2 STS [UR55+0x24], R4 ;  /* 0x00002404ff00a988 */ /* 0x0007e20008000837 */
[----:B-1----:R-:W-:-:S03]  /*0170*/  UIMAD UR4, UR5, UR4, UR50 ;  /* 0x00000004050472a4 */ /* 0x002fc6000f8e0232 */
[----:B------:R3:W-:Y:S01]  /*0180*/  @!P2 STS [UR55+0x20], R14 ;  /* 0x0000200eff00a988 */ /* 0x0007e20008000837 */
[----:B--2---:R-:W-:-:S04]  /*0190*/  UIMAD UR4, UR4, UR6, UR51 ;  /* 0x00000006040472a4 */ /* 0x004fc8000f8e0233 */
[----:B------:R-:W-:-:S04]  /*01a0*/  UIMAD UR8, UR4, 0x180, URZ ;  /* 0x00000180040878a4 */ /* 0x000fc8000f8e023f */
[----:B------:R-:W-:-:S04]  /*01b0*/  UIADD3 UR4, UP0, UR8, UR48, URZ ;  /* 0x0000003008047290 */ /* 0x000fc8000ff1e03f */
[----:B------:R-:W-:Y:S01]  /*01c0*/  ULEA.HI.X.SX32 UR5, UR8, UR49, 0x1, UP0 ;  /* 0x0000003108057291 */ /* 0x000fe200080f0e3f */
[----:B---3--:R-:W-:Y:S11]  /*01d0*/  @P2 BRA `(.L_x_1) ;  /* 0x0000000000182947 */ /* 0x008ff60003800000 */
[----:B------:R-:W1:Y:S01]  /*01e0*/  LDS R2, [UR55+0x8] ;  /* 0x00000837ff027984 */ /* 0x000e620008000800 */
[----:B------:R-:W2:Y:S01]  /*01f0*/  LDC.64 R8, c[0x0][0x210] ;  /* 0x00008400ff087b82 */ /* 0x000ea20000000a00 */
[----:B------:R-:W-:Y:S02]  /*0200*/  IMAD.MOV.U32 R3, RZ, RZ, 0x70 ;  /* 0x00000070ff037424 */ /* 0x000fe400078e00ff */
[----:B--2---:R2:W-:Y:S03]  /*0210*/  STS.64 [UR55], R8 ;  /* 0x00000008ff007988 */ /* 0x0045e60008000a37 */
[----:B-1----:R-:W-:-:S05]  /*0220*/  LOP3.LUT R2, R2, 0x10, R3, 0xd8, !PT ;  /* 0x0000001002027812 */ /* 0x002fca00078ed803 */
[----:B------:R2:W-:Y:S02]  /*0230*/  STS [UR55+0x8], R2 ;  /* 0x00000802ff007988 */ /* 0x0005e40008000837 */
.L_x_1:
[----:B------:R-:W-:Y:S05]  /*0240*/  BSYNC B0 ;  /* 0x0000000000007941 */ /* 0x000fea0003800000 */
.L_x_0:
[----:B------:R-:W-:Y:S04]  /*0250*/  BSSY B0, `(.L_x_2) ;  /* 0x000000a000007945 */ /* 0x000fe80003800000 */
[----:B------:R-:W-:Y:S05]  /*0260*/  @P2 BRA `(.L_x_3) ;  /* 0x0000000000202947 */ /* 0x000fea0003800000 */
[----:B--2---:R-:W1:Y:S01]  /*0270*/  LDS R2, [UR55+0x34] ;  /* 0x00003437ff027984 */ /* 0x004e620008000800 */
[----:B------:R-:W-:Y:S02]  /*0280*/  IMAD.MOV.U32 R3, RZ, RZ, 0x3f000000 ;  /* 0x3f000000ff037424 */ /* 0x000fe400078e00ff */
[----:B------:R-:W-:Y:S01]  /*0290*/  @!P2 IMAD.MOV.U32 R5, RZ, RZ, 0xff ;  /* 0x000000ffff05a424 */ /* 0x000fe200078e00ff */
[----:B------:R-:W2:Y:S02]  /*02a0*/  @!P2 LDS R8, [UR55+0x38] ;  /* 0x00003837ff08a984 */ /* 0x000ea40008000800 */
[----:B-1----:R-:W-:Y:S02]  /*02b0*/  LOP3.LUT R2, R2, 0xff000000, R3, 0xb8, !PT ;  /* 0xff00000002027812 */ /* 0x002fe400078eb803 */
[----:B--2---:R-:W-:-:S03]  /*02c0*/  @!P2 LOP3.LUT R3, R8, 0xff, R5, 0xb8, !PT ;  /* 0x000000ff0803a812 */ /* 0x004fc600078eb805 */
[----:B------:R1:W-:Y:S04]  /*02d0*/  STS [UR55+0x34], R2 ;  /* 0x00003402ff007988 */ /* 0x0003e80008000837 */
[----:B------:R1:W-:Y:S02]  /*02e0*/  @!P2 STS [UR55+0x38], R3 ;  /* 0x00003803ff00a988 */ /* 0x0003e40008000837 */
.L_x_3:
[----:B------:R-:W-:Y:S05]  /*02f0*/  BSYNC B0 ;  /* 0x0000000000007941 */ /* 0x000fea0003800000 */
.L_x_2:
[----:B------:R-:W-:Y:S04]  /*0300*/  BSSY B0, `(.L_x_4) ;  /* 0x000000e000007945 */ /* 0x000fe80003800000 */
[----:B------:R-:W-:Y:S05]  /*0310*/  @P2 BRA `(.L_x_5) ;  /* 0x0000000000302947 */ /* 0x000fea0003800000 */
[----:B-1----:R-:W1:Y:S01]  /*0320*/  LDS R3, [UR55+0x34] ;  /* 0x00003437ff037984 */ /* 0x002e620008000800 */
[----:B------:R-:W3:Y:S03]  /*0330*/  LDC.64 R10, c[0x0][0x238] ;  /* 0x00008e00ff0a7b82 */ /* 0x000ee60000000a00 */
[----:B--2---:R-:W2:Y:S01]  /*0340*/  LDS R2, [UR55+0x1c] ;  /* 0x00001c37ff027984 */ /* 0x004ea20008000800 */
[C---:B---3--:R-:W-:Y:S01]  /*0350*/  SHF.L.U64.HI R8, R10.reuse, 0x1, R11 ;  /* 0x000000010a087819 */ /* 0x048fe2000001020b */
[----:B------:R-:W-:-:S03]  /*0360*/  IMAD.SHL.U32 R5, R10, 0x2, RZ ;  /* 0x000000020a057824 */ /* 0x000fc600078e00ff */
[--C-:B------:R-:W-:Y:S02]  /*0370*/  SHF.R.U32.HI R7, RZ, 0x4, R8.reuse ;  /* 0x00000004ff077819 */ /* 0x100fe40000011608 */
[----:B------:R-:W-:-:S05]  /*0380*/  SHF.R.U64 R5, R5, 0x4, R8 ;  /* 0x0000000405057819 */ /* 0x000fca0000001208 */
[----:B------:R3:W-:Y:S01]  /*0390*/  STS [UR55+0xc], R5 ;  /* 0x00000c05ff007988 */ /* 0x0007e20008000837 */
[----:B-1----:R-:W-:Y:S02]  /*03a0*/  LOP3.LUT R3, R3, 0x7, RZ, 0xb8, !PT ;  /* 0x0000000703037812 */ /* 0x002fe400078eb8ff */
[----:B--2---:R-:W-:-:S03]  /*03b0*/  LOP3.LUT R2, R2, 0xf, R7, 0xb8, !PT ;  /* 0x0000000f02027812 */ /* 0x004fc600078eb807 */
[----:B------:R3:W-:Y:S04]  /*03c0*/  STS [UR55+0x34], R3 ;  /* 0x00003403ff007988 */ /* 0x0007e80008000837 */
[----:B------:R3:W-:Y:S02]  /*03d0*/  STS [UR55+0x1c], R2 ;  /* 0x00001c02ff007988 */ /* 0x0007e40008000837 */
.L_x_5:
[----:B------:R-:W-:Y:S05]  /*03e0*/  BSYNC B0 ;  /* 0x0000000000007941 */ /* 0x000fea0003800000 */
.L_x_4:
[----:B------:R-:W-:Y:S04]  /*03f0*/  BSSY B1, `(.L_x_6) ;  /* 0x000001b000017945 */ /* 0x000fe80003800000 */
[----:B------:R-:W-:Y:S01]  /*0400*/  BSSY B0, `(.L_x_7) ;  /* 0x0000016000007945 */ /* 0x000fe20003800000 */
[----:B------:R-:W-:-:S03]  /*0410*/  IMAD.MOV.U32 R13, RZ, RZ, RZ ;  /* 0x000000ffff0d7224 */ /* 0x000fc600078e00ff */
[----:B------:R-:W-:Y:S05]  /*0420*/  @P2 BRA `(.L_x_8) ;  /* 0x0000000000202947 */ /* 0x000fea0003800000 */
[----:B-123--:R-:W1:Y:S02]  /*0430*/  LDS R2, [UR55+0x34] ;  /* 0x00003437ff027984 */ /* 0x00ee640008000800 */
[----:B-1----:R-:W-:-:S05]  /*0440*/  LOP3.LUT R2, R2, 0x38, RZ, 0xb8, !PT ;  /* 0x0000003802027812 */ /* 0x002fca00078eb8ff */
[----:B------:R1:W-:Y:S01]  /*0450*/  STS [UR55+0x34], R2 ;  /* 0x00003402ff007988 */ /* 0x0003e20008000837 */
[----:B------:R-:W-:Y:S05]  /*0460*/  @P2 BRA `(.L_x_9) ;  /* 0x0000000000202947 */ /* 0x000fea0003800000 */
[----:B-1----:R-:W1:Y:S01]  /*0470*/  LDS R2, [UR55+0x8] ;  /* 0x00000837ff027984 */ /* 0x002e620008000800 */
[----:B------:R-:W-:-:S05]  /*0480*/  IMAD.MOV.U32 R3, RZ, RZ, 0x780 ;  /* 0x00000780ff037424 */ /* 0x000fca00078e00ff */
[----:B-1----:R-:W-:-:S05]  /*0490*/  LOP3.LUT R2, R2, 0x500, R3, 0xd8, !PT ;  /* 0x0000050002027812 */ /* 0x002fca00078ed803 */
[----:B------:R4:W-:Y:S02]  /*04a0*/  STS [UR55+0x8], R2 ;  /* 0x00000802ff007988 */ /* 0x0009e40008000837 */
.L_x_8:
[----:B------:R-:W-:Y:S05]  /*04b0*/  @P2 BRA `(.L_x_10) ;  /* 0x0000000000282947 */ /* 0x000fea0003800000 */
[----:B-1234-:R-:W1:Y:S02]  /*04c0*/  LDS R2, [UR55+0x8] ;  /* 0x00000837ff027984 */ /* 0x01ee640008000800 */
[----:B-1----:R-:W-:-:S05]  /*04d0*/  LOP3.LUT R2, R2, 0x1800, RZ, 0xb8, !PT ;  /* 0x0000180002027812 */ /* 0x002fca00078eb8ff */
[----:B------:R2:W-:Y:S02]  /*04e0*/  STS [UR55+0x8], R2 ;  /* 0x00000802ff007988 */ /* 0x0005e40008000837 */
.L_x_9:
[----:B------:R-:W-:Y:S05]  /*04f0*/  @P2 BREAK B0 ;  /* 0x0000000000002942 */ /* 0x000fea0003800000 */
[----:B------:R-:W-:Y:S05]  /*0500*/  @P2 BRA `(.L_x_11) ;  /* 0x0000000000242947 */ /* 0x000fea0003800000 */
[----:B------:R-:W3:Y:S01]  /*0510*/  LDS R3, [UR55+0x8] ;  /* 0x00000837ff037984 */ /* 0x000ee20008000800 */
[----:B-12---:R-:W-:-:S05]  /*0520*/  IMAD.MOV.U32 R2, RZ, RZ, 0x6000 ;  /* 0x00006000ff027424 */ /* 0x006fca00078e00ff */
[----:B---3--:R-:W-:-:S04]  /*0530*/  LOP3.LUT R2, R3, 0x6000, R2, 0xd8, !PT ;  /* 0x0000600003027812 */ /* 0x008fc800078ed802 */
[----:B------:R-:W-:-:S05]  /*0540*/  LOP3.LUT R2, R2, 0x400000, RZ, 0xb8, !PT ;  /* 0x0040000002027812 */ /* 0x000fca00078eb8ff */
[----:B------:R5:W-:Y:S02]  /*0550*/  STS [UR55+0x8], R2 ;  /* 0x00000802ff007988 */ /* 0x000be40008000837 */
.L_x_10:
[----:B------:R-:W-:Y:S05]  /*0560*/  BSYNC B0 ;  /* 0x0000000000007941 */ /* 0x000fea0003800000 */
.L_x_7:
[----:B-12345:R-:W1:Y:S02]  /*0570*/  @!P2 LDS R2, [UR55+0x8] ;  /* 0x00000837ff02a984 */ /* 0x03ee640008000800 */
[----:B-1----:R-:W-:-:S05]  /*0580*/  @!P2 LOP3.LUT R2, R2, 0x8000, RZ, 0xb8, !PT ;  /* 0x000080000202a812 */ /* 0x002fca00078eb8ff */
[----:B------:R3:W-:Y:S02]  /*0590*/  @!P2 STS [UR55+0x8], R2 ;  /* 0x00000802ff00a988 */ /* 0x0007e40008000837 */
.L_x_11:
[----:B------:R-:W-:Y:S05]  /*05a0*/  BSYNC B1 ;  /* 0x0000000000017941 */ /* 0x000fea0003800000 */
.L_x_6:
[----:B------:R-:W-:Y:S05]  /*05b0*/  WARPSYNC.ALL ;  /* 0x0000000000007948 */ /* 0x000fea0003800000 */
[----:B------:R-:W4:Y:S02]  /*05c0*/  LDC R5, c[0x0][0x22c] ;  /* 0x00008b00ff057b82 */ /* 0x000f240000000800 */
[----:B----4-:R-:W-:Y:S01]  /*05d0*/  VIADD R5, R5, 0xffffffff ;  /* 0xffffffff05057836 */ /* 0x010fe20000000000 */
[----:B------:R-:W-:Y:S06]  /*05e0*/  @P0 BRA `(.L_x_12) ;  /* 0x0000000000280947 */ /* 0x000fec0003800000 */
[----:B-123--:R-:W1:Y:S01]  /*05f0*/  S2R R2, SR_LANEID ;  /* 0x0000000000027919 */ /* 0x00ee620000000000 */
[----:B------:R-:W-:Y:S05]  /*0600*/  WARPSYNC.ALL ;  /* 0x0000000000007948 */ /* 0x000fea0003800000 */
[----:B-1----:R-:W-:-:S05]  /*0610*/  IMAD.SHL.U32 R7, R2, 0x4, RZ ;  /* 0x0000000402077824 */ /* 0x002fca00078e00ff */
[----:B------:R-:W1:Y:S01]  /*0620*/  LDS R9, [R7+UR55] ;  /* 0x0000003707097984 */ /* 0x000e620008000800 */
[----:B------:R-:W-:-:S05]  /*0630*/  IADD3 R2, P1, R7, UR4, RZ ;  /* 0x0000000407027c10 */ /* 0x000fca000ff3e0ff */
[----:B------:R-:W-:-:S05]  /*0640*/  IMAD.X R3, RZ, RZ, UR5, P1 ;  /* 0x00000005ff037e24 */ /* 0x000fca00088e06ff */
[----:B-1----:R4:W5:Y:S01]  /*0650*/  ATOMG.E.EXCH.STRONG.GPU PT, RZ, [R2], R9 ;  /* 0x0000000902ff73a8 */ /* 0x00296200041ee100 */
[----:B------:R-:W-:-:S04]  /*0660*/  DEPBAR {5,4,3,2,1,0} ;  /* 0x0000003f0000791a */ /* 0x000fc80000000000 */
[----:B------:R4:W-:Y:S01]  /*0670*/  UTMACCTL.IV [UR4] ;  /* 0x00000000040079b9 */ /* 0x0009e20008000000 */
[----:B------:R-:W-:Y:S01]  /*0680*/  NOP ;  /* 0x0000000000007918 */ /* 0x000fe20000000000 */
.L_x_12:
[----:B------:R-:W-:Y:S05]  /*0690*/  @P0 BRA `(.L_x_13) ;  /* 0x00000000000c0947 */ /* 0x000fea0003800000 */
[----:B------:R0:W-:Y:S01]  /*06a0*/  UTMACMDFLUSH ;  /* 0x00000000000079b7 */ /* 0x0001e20000000000 */
[----:B------:R-:W-:Y:S05]  /*06b0*/  @P0 BRA `(.L_x_13) ;  /* 0x0000000000040947 */ /* 0x000fea0003800000 */
[----:B------:R-:W-:-:S04]  /*06c0*/  DEPBAR.LE SB0, 0x0 ;  /* 0x000080000000791a */ /* 0x000fc80000000000 */
.L_x_13:
[----:B------:R-:W-:Y:S05]  /*06d0*/  WARPSYNC.ALL ;  /* 0x0000000000007948 */ /* 0x000fea0003800000 */
[----:B-----5:R-:W-:Y:S06]  /*06e0*/  BAR.SYNC.DEFER_BLOCKING 0x0 ;  /* 0x0000000000007b1d */ /* 0x020fec0000010000 */
[----:B------:R-:W-:Y:S02]  /*06f0*/  BSSY B1, `(.L_x_14) ;  /* 0x000000b000017945 */ /* 0x000fe40003800000 */
[----:B------:R-:W-:Y:S06]  /*0700*/  BAR.SYNC.DEFER_BLOCKING 0x0 ;  /* 0x0000000000007b1d */ /* 0x000fec0000010000 */
[----:B------:R5:W-:Y:S01]  /*0710*/  @!P0 STS [R12], RZ ;  /* 0x000000ff0c008388 */ /* 0x000be20000000800 */
[----:B------:R-:W-:Y:S01]  /*0720*/  NOP ;  /* 0x0000000000007918 */ /* 0x000fe20000000000 */
[----:B------:R-:W-:Y:S05]  /*0730*/  @P2 BRA `(.L_x_15) ;  /* 0x0000000000182947 */ /* 0x000fea0003800000 */
[----:B-1234-:R-:W1:Y:S01]  /*0740*/  LDS R2, [UR55+0x8] ;  /* 0x00000837ff027984 */ /* 0x01ee620008000800 */
[----:B------:R-:W2:Y:S01]  /*0750*/  LDC.64 R8, c[0x0][0x218] ;  /* 0x00008600ff087b82 */ /* 0x000ea20000000a00 */
[----:B------:R-:W-:Y:S02]  /*0760*/  IMAD.MOV.U32 R3, RZ, RZ, 0x70 ;  /* 0x00000070ff037424 */ /* 0x000fe400078e00ff */
[----:B--2---:R2:W-:Y:S03]  /*0770*/  STS.64 [UR55], R8 ;  /* 0x00000008ff007988 */ /* 0x0045e60008000a37 */
[----:B-1----:R-:W-:-:S05]  /*0780*/  LOP3.LUT R2, R2, 0x10, R3, 0xd8, !PT ;  /* 0x0000001002027812 */ /* 0x002fca00078ed803 */
[----:B------:R2:W-:Y:S02]  /*0790*/  STS [UR55+0x8], R2 ;  /* 0x00000802ff007988 */ /* 0x0005e40008000837 */
.L_x_15:
[----:B----4-:R-:W-:Y:S05]  /*07a0*/  BSYNC B1 ;  /* 0x0000000000017941 */ /* 0x010fea0003800000 */
.L_x_14:
[----:B------:R-:W-:Y:S04]  /*07b0*/  BSSY B1, `(.L_x_16) ;  /* 0x000000a000017945 */ /* 0x000fe80003800000 */
[----:B------:R-:W-:Y:S05]  /*07c0*/  @P2 BRA `(.L_x_17) ;  /* 0x0000000000202947 */ /* 0x000fea0003800000 */
[----:B-123--:R-:W1:Y:S01]  /*07d0*/  LDS R2, [UR55+0x34] ;  /* 0x00003437ff027984 */ /* 0x00ee620008000800 */
[----:B------:R-:W-:Y:S02]  /*07e0*/  IMAD.MOV.U32 R7, RZ, RZ, 0x3f000000 ;  /* 0x3f000000ff077424 */ /* 0x000fe400078e00ff */
[----:B------:R-:W-:Y:S01]  /*07f0*/  @!P2 IMAD.MOV.U32 R3, RZ, RZ, 0x7f ;  /* 0x0000007fff03a424 */ /* 0x000fe200078e00ff */
[----:B------:R-:W2:Y:S02]  /*0800*/  @!P2 LDS R8, [UR55+0x38] ;  /* 0x00003837ff08a984 */ /* 0x000ea40008000800 */
[----:B-1----:R-:W-:Y:S02]  /*0810*/  LOP3.LUT R2, R2, 0xff000000, R7, 0xb8, !PT ;  /* 0xff00000002027812 */ /* 0x002fe400078eb807 */
[----:B--2---:R-:W-:-:S03]  /*0820*/  @!P2 LOP3.LUT R3, R8, 0xff, R3, 0xb8, !PT ;  /* 0x000000ff0803a812 */ /* 0x004fc600078eb803 */
[----:B------:R4:W-:Y:S04]  /*0830*/  STS [UR55+0x34], R2 ;  /* 0x00003402ff007988 */ /* 0x0009e80008000837 */
[----:B------:R4:W-:Y:S02]  /*0840*/  @!P2 STS [UR55+0x38], R3 ;  /* 0x00003803ff00a988 */ /* 0x0009e40008000837 */
.L_x_17:
[----:B------:R-:W-:Y:S05]  /*0850*/  BSYNC B1 ;  /* 0x0000000000017941 */ /* 0x000fea0003800000 */
.L_x_16:
[----:B------:R-:W-:Y:S04]  /*0860*/  BSSY B1, `(.L_x_18) ;  /* 0x0000004000017945 */ /* 0x000fe80003800000 */
[----:B------:R-:W-:Y:S05]  /*0870*/  @P2 BRA `(.L_x_19) ;  /* 0x0000000000082947 */ /* 0x000fea0003800000 */
[----:B------:R1:W-:Y:S04]  /*0880*/  STS [UR55+0x24], R14 ;  /* 0x0000240eff007988 */ /* 0x0003e80008000837 */
[----:B------:R1:W-:Y:S02]  /*0890*/  STS [UR55+0x20], R5 ;  /* 0x00002005ff007988 */ /* 0x0003e40008000837 */
.L_x_19:
[----:B------:R-:W-:Y:S05]  /*08a0*/  BSYNC B1 ;  /* 0x0000000000017941 */ /* 0x000fea0003800000 */
.L_x_18:
[----:B------:R-:W-:Y:S04]  /*08b0*/  BSSY B1, `(.L_x_20) ;  /* 0x000000e000017945 */ /* 0x000fe80003800000 */
[----:B------:R-:W-:Y:S05]  /*08c0*/  @P2 BRA `(.L_x_21) ;  /* 0x0000000000302947 */ /* 0x000fea0003800000 */
[----:B----4-:R-:W4:Y:S01]  /*08d0*/  LDS R3, [UR55+0x34] ;  /* 0x00003437ff037984 */ /* 0x010f220008000800 */
[----:B------:R-:W4:Y:S03]  /*08e0*/  LDC.64 R10, c[0x0][0x240] ;  /* 0x00009000ff0a7b82 */ /* 0x000f260000000a00 */
[----:B-123--:R-:W1:Y:S01]  /*08f0*/  LDS R2, [UR55+0x1c] ;  /* 0x00001c37ff027984 */ /* 0x00ee620008000800 */
[C---:B----4-:R-:W-:Y:S01]  /*0900*/  SHF.L.U64.HI R8, R10.reuse, 0x1, R11 ;  /* 0x000000010a087819 */ /* 0x050fe2000001020b */
[----:B------:R-:W-:-:S03]  /*0910*/  IMAD.SHL.U32 R7, R10, 0x2, RZ ;  /* 0x000000020a077824 */ /* 0x000fc600078e00ff */
[--C-:B------:R-:W-:Y:S02]  /*0920*/  SHF.R.U32.HI R9, RZ, 0x4, R8.reuse ;  /* 0x00000004ff097819 */ /* 0x100fe40000011608 */
[----:B------:R-:W-:-:S05]  /*0930*/  SHF.R.U64 R7, R7, 0x4, R8 ;  /* 0x0000000407077819 */ /* 0x000fca0000001208 */
[----:B------:R2:W-:Y:S01]  /*0940*/  STS [UR55+0xc], R7 ;  /* 0x00000c07ff007988 */ /* 0x0005e20008000837 */
[----:B------:R-:W-:Y:S02]  /*0950*/  LOP3.LUT R3, R3, 0x7, RZ, 0xb8, !PT ;  /* 0x0000000703037812 */ /* 0x000fe400078eb8ff */
[----:B-1----:R-:W-:-:S03]  /*0960*/  LOP3.LUT R2, R2, 0xf, R9, 0xb8, !PT ;  /* 0x0000000f02027812 */ /* 0x002fc600078eb809 */
[----:B------:R2:W-:Y:S04]  /*0970*/  STS [UR55+0x34], R3 ;  /* 0x00003403ff007988 */ /* 0x0005e80008000837 */
[----:B------:R2:W-:Y:S02]  /*0980*/  STS [UR55+0x1c], R2 ;  /* 0x00001c02ff007988 */ /* 0x0005e40008000837 */
.L_x_21:
[----:B------:R-:W-:Y:S05]  /*0990*/  BSYNC B1 ;  /* 0x0000000000017941 */ /* 0x000fea0003800000 */
.L_x_20:
[----:B------:R-:W-:Y:S04]  /*09a0*/  BSSY B2, `(.L_x_22) ;  /* 0x000001a000027945 */ /* 0x000fe80003800000 */
[----:B------:R-:W-:Y:S04]  /*09b0*/  BSSY B1, `(.L_x_23) ;  /* 0x0000015000017945 */ /* 0x000fe80003800000 */
[----:B------:R-:W-:Y:S05]  /*09c0*/  @P2 BRA `(.L_x_24) ;  /* 0x0000000000202947 */ /* 0x000fea0003800000 */
[----:B-1234-:R-:W1:Y:S02]  /*09d0*/  LDS R2, [UR55+0x34] ;  /* 0x00003437ff027984 */ /* 0x01ee640008000800 */
[----:B-1----:R-:W-:-:S05]  /*09e0*/  LOP3.LUT R2, R2, 0x38, RZ, 0xb8, !PT ;  /* 0x0000003802027812 */ /* 0x002fca00078eb8ff */
[----:B------:R1:W-:Y:S01]  /*09f0*/  STS [UR55+0x34], R2 ;  /* 0x00003402ff007988 */ /* 0x0003e20008000837 */
[----:B------:R-:W-:Y:S05]  /*0a00*/  @P2 BRA `(.L_x_25) ;  /* 0x0000000000202947 */ /* 0x000fea0003800000 */
[----:B-1----:R-:W1:Y:S01]  /*0a10*/  LDS R2, [UR55+0x8] ;  /* 0x00000837ff027984 */ /* 0x002e620008000800 */
[----:B------:R-:W-:-:S05]  /*0a20*/  IMAD.MOV.U32 R3, RZ, RZ, 0x780 ;  /* 0x00000780ff037424 */ /* 0x000fca00078e00ff */
[----:B-1----:R-:W-:-:S05]  /*0a30*/  LOP3.LUT R2, R2, 0x500, R3, 0xd8, !PT ;  /* 0x0000050002027812 */ /* 0x002fca00078ed803 */
[----:B------:R1:W-:Y:S02]  /*0a40*/  STS [UR55+0x8], R2 ;  /* 0x00000802ff007988 */ /* 0x0003e40008000837 */
.L_x_24:
[----:B------:R-:W-:Y:S05]  /*0a50*/  @P2 BRA `(.L_x_26) ;  /* 0x0000000000282947 */ /* 0x000fea0003800000 */
[----:B-1234-:R-:W1:Y:S02]  /*0a60*/  LDS R2, [UR55+0x8] ;  /* 0x00000837ff027984 */ /* 0x01ee640008000800 */
[----:B-1----:R-:W-:-:S05]  /*0a70*/  LOP3.LUT R2, R2, 0x1800, RZ, 0xb8, !PT ;  /* 0x0000180002027812 */ /* 0x002fca00078eb8ff */
[----:B------:R2:W-:Y:S02]  /*0a80*/  STS [UR55+0x8], R2 ;  /* 0x00000802ff007988 */ /* 0x0005e40008000837 */
.L_x_25:
[----:B------:R-:W-:Y:S05]  /*0a90*/  @P2 BREAK B1 ;  /* 0x0000000000012942 */ /* 0x000fea0003800000 */
[----:B------:R-:W-:Y:S05]  /*0aa0*/  @P2 BRA `(.L_x_27) ;  /* 0x0000000000242947 */ /* 0x000fea0003800000 */
[----:B-12---:R-:W1:Y:S01]  /*0ab0*/  LDS R2, [UR55+0x8] ;  /* 0x00000837ff027984 */ /* 0x006e620008000800 */
[----:B------:R-:W-:-:S05]  /*0ac0*/  IMAD.MOV.U32 R3, RZ, RZ, 0x6000 ;  /* 0x00006000ff037424 */ /* 0x000fca00078e00ff */
[----:B-1----:R-:W-:-:S04]  /*0ad0*/  LOP3.LUT R2, R2, 0x6000, R3, 0xd8, !PT ;  /* 0x0000600002027812 */ /* 0x002fc800078ed803 */
[----:B------:R-:W-:-:S05]  /*0ae0*/  LOP3.LUT R2, R2, 0x400000, RZ, 0xb8, !PT ;  /* 0x0040000002027812 */ /* 0x000fca00078eb8ff */
[----:B------:R1:W-:Y:S02]  /*0af0*/  STS [UR55+0x8], R2 ;  /* 0x00000802ff007988 */ /* 0x0003e40008000837 */
.L_x_26:
[----:B------:R-:W-:Y:S05]  /*0b00*/  BSYNC B1 ;  /* 0x0000000000017941 */ /* 0x000fea0003800000 */
.L_x_23:
[----:B-1234-:R-:W1:Y:S02]  /*0b10*/  @!P2 LDS R2, [UR55+0x8] ;  /* 0x00000837ff02a984 */ /* 0x01ee640008000800 */
[----:B-1----:R-:W-:-:S05]  /*0b20*/  @!P2 LOP3.LUT R2, R2, 0x8000, RZ, 0xb8, !PT ;  /* 0x000080000202a812 */ /* 0x002fca00078eb8ff */
[----:B------:R3:W-:Y:S02]  /*0b30*/  @!P2 STS [UR55+0x8], R2 ;  /* 0x00000802ff00a988 */ /* 0x0007e40008000837 */
.L_x_27:
[----:B------:R-:W-:Y:S05]  /*0b40*/  BSYNC B2 ;  /* 0x0000000000027941 */ /* 0x000fea0003800000 */
.L_x_22:
[----:B------:R-:W-:Y:S05]  /*0b50*/  WARPSYNC.ALL ;  /* 0x0000000000007948 */ /* 0x000fea0003800000 */
[----:B------:R-:W-:-:S04]  /*0b60*/  UIADD3 UR7, UR8, 0x80, URZ ;  /* 0x0000008008077890 */ /* 0x000fc8000fffe03f */
[----:B------:R-:W-:-:S04]  /*0b70*/  UIADD3 UR6, UP0, UR7, UR48, URZ ;  /* 0x0000003007067290 */ /* 0x000fc8000ff1e03f */
[----:B------:R-:W-:Y:S01]  /*0b80*/  ULEA.HI.X.SX32 UR7, UR7, UR49, 0x1, UP0 ;  /* 0x0000003107077291 */ /* 0x000fe200080f0e3f */
[----:B------:R-:W-:Y:S11]  /*0b90*/  @P0 BRA `(.L_x_28) ;  /* 0x0000000000280947 */ /* 0x000ff60003800000 */
[----:B-123--:R-:W1:Y:S01]  /*0ba0*/  S2R R2, SR_LANEID ;  /* 0x0000000000027919 */ /* 0x00ee620000000000 */
[----:B------:R-:W-:Y:S05]  /*0bb0*/  WARPSYNC.ALL ;  /* 0x0000000000007948 */ /* 0x000fea0003800000 */
[----:B-1----:R-:W-:-:S05]  /*0bc0*/  IMAD.SHL.U32 R8, R2, 0x4, RZ ;  /* 0x0000000402087824 */ /* 0x002fca00078e00ff */
[----:B------:R-:W1:Y:S01]  /*0bd0*/  LDS R7, [R8+UR55] ;  /* 0x0000003708077984 */ /* 0x000e620008000800 */
[----:B------:R-:W-:-:S05]  /*0be0*/  IADD3 R2, P1, R8, UR6, RZ ;  /* 0x0000000608027c10 */ /* 0x000fca000ff3e0ff */
[----:B------:R-:W-:-:S05]  /*0bf0*/  IMAD.X R3, RZ, RZ, UR7, P1 ;  /* 0x00000007ff037e24 */ /* 0x000fca00088e06ff */
[----:B-1----:R4:W2:Y:S01]  /*0c00*/  ATOMG.E.EXCH.STRONG.GPU PT, RZ, [R2], R7 ;  /* 0x0000000702ff73a8 */ /* 0x0028a200041ee100 */
[----:B------:R-:W-:-:S04]  /*0c10*/  DEPBAR {5,4,3,2,1,0} ;  /* 0x0000003f0000791a */ /* 0x000fc80000000000 */
[----:B------:R4:W-:Y:S01]  /*0c20*/  UTMACCTL.IV [UR6] ;  /* 0x00000000060079b9 */ /* 0x0009e20008000000 */
[----:B------:R-:W-:Y:S01]  /*0c30*/  NOP ;  /* 0x0000000000007918 */ /* 0x000fe20000000000 */
.L_x_28:
[----:B------:R-:W-:Y:S05]  /*0c40*/  @P0 BRA `(.L_x_29) ;  /* 0x00000000000c0947 */ /* 0x000fea0003800000 */
[----:B------:R0:W-:Y:S01]  /*0c50*/  UTMACMDFLUSH ;  /* 0x00000000000079b7 */ /* 0x0001e20000000000 */
[----:B------:R-:W-:Y:S05]  /*0c60*/  @P0 BRA `(.L_x_29) ;  /* 0x0000000000040947 */ /* 0x000fea0003800000 */
[----:B------:R-:W-:-:S04]  /*0c70*/  DEPBAR.LE SB0, 0x0 ;  /* 0x000080000000791a */ /* 0x000fc80000000000 */
.L_x_29:
[----:B------:R-:W-:Y:S05]  /*0c80*/  WARPSYNC.ALL ;  /* 0x0000000000007948 */ /* 0x000fea0003800000 */
[----:B--2---:R-:W-:Y:S06]  /*0c90*/  BAR.SYNC.DEFER_BLOCKING 0x0 ;  /* 0x0000000000007b1d */ /* 0x004fec0000010000 */
[----:B------:R-:W-:Y:S02]  /*0ca0*/  BSSY B2, `(.L_x_30) ;  /* 0x000000b000027945 */ /* 0x000fe40003800000 */
[----:B------:R-:W-:Y:S06]  /*0cb0*/  BAR.SYNC.DEFER_BLOCKING 0x0 ;  /* 0x0000000000007b1d */ /* 0x000fec0000010000 */
[----:B------:R2:W-:Y:S01]  /*0cc0*/  @!P0 STS [R12], RZ ;  /* 0x000000ff0c008388 */ /* 0x0005e20000000800 */
[----:B------:R-:W-:Y:S01]  /*0cd0*/  NOP ;  /* 0x0000000000007918 */ /* 0x000fe20000000000 */
[----:B------:R-:W-:Y:S05]  /*0ce0*/  @P2 BRA `(.L_x_31) ;  /* 0x0000000000182947 */ /* 0x000fea0003800000 */
[----:B-1-34-:R-:W1:Y:S01]  /*0cf0*/  LDS R2, [UR55+0x8] ;  /* 0x00000837ff027984 */ /* 0x01ae620008000800 */
[----:B------:R-:W3:Y:S01]  /*0d00*/  LDC.64 R8, c[0x0][0x220] ;  /* 0x00008800ff087b82 */ /* 0x000ee20000000a00 */
[----:B------:R-:W-:Y:S02]  /*0d10*/  IMAD.MOV.U32 R3, RZ, RZ, 0x70 ;  /* 0x00000070ff037424 */ /* 0x000fe400078e00ff */
[----:B---3--:R3:W-:Y:S03]  /*0d20*/  STS.64 [UR55], R8 ;  /* 0x00000008ff007988 */ /* 0x0087e60008000a37 */
[----:B-1----:R-:W-:-:S05]  /*0d30*/  LOP3.LUT R2, R2, 0x10, R3, 0xd8, !PT ;  /* 0x0000001002027812 */ /* 0x002fca00078ed803 */
[----:B------:R3:W-:Y:S02]  /*0d40*/  STS [UR55+0x8], R2 ;  /* 0x00000802ff007988 */ /* 0x0007e40008000837 */
.L_x_31:
[----:B----4-:R-:W-:Y:S05]  /*0d50*/  BSYNC B2 ;  /* 0x0000000000027941 */ /* 0x010fea0003800000 */
.L_x_30:
[----:B------:R-:W-:Y:S04]  /*0d60*/  BSSY B3, `(.L_x_32) ;  /* 0x0000011000037945 */ /* 0x000fe80003800000 */
[----:B------:R-:W-:Y:S04]  /*0d70*/  BSSY B2, `(.L_x_33) ;  /* 0x000000e000027945 */ /* 0x000fe80003800000 */
[----:B------:R-:W-:Y:S05]  /*0d80*/  @P2 BRA `(.L_x_34) ;  /* 0x0000000000242947 */ /* 0x000fea0003800000 */
[----:B-1-3--:R-:W1:Y:S01]  /*0d90*/  LDS R2, [UR55+0x34] ;  /* 0x00003437ff027984 */ /* 0x00ae620008000800 */
[----:B------:R-:W-:-:S05]  /*0da0*/  IMAD.MOV.U32 R3, RZ, RZ, 0x3f000000 ;  /* 0x3f000000ff037424 */ /* 0x000fca00078e00ff */
[----:B-1----:R-:W-:-:S05]  /*0db0*/  LOP3.LUT R2, R2, 0xff000000, R3, 0xb8, !PT ;  /* 0xff00000002027812 */ /* 0x002fca00078eb803 */
[----:B------:R1:W-:Y:S01]  /*0dc0*/  STS [UR55+0x34], R2 ;  /* 0x00003402ff007988 */ /* 0x0003e20008000837 */
[----:B------:R-:W-:Y:S05]  /*0dd0*/  @P2 BRA `(.L_x_35) ;  /* 0x00000000001c2947 */ /* 0x000fea0003800000 */
[----:B-1----:R-:W1:Y:S01]  /*0de0*/  LDS R2, [UR55+0x38] ;  /* 0x00003837ff027984 */ /* 0x002e620008000800 */
[----:B------:R-:W-:-:S05]  /*0df0*/  IMAD.MOV.U32 R3, RZ, RZ, 0xff ;  /* 0x000000ffff037424 */ /* 0x000fca00078e00ff */
[----:B-1----:R-:W-:-:S05]  /*0e00*/  LOP3.LUT R2, R2, 0xff, R3, 0xb8, !PT ;  /* 0x000000ff02027812 */ /* 0x002fca00078eb803 */
[----:B------:R4:W-:Y:S02]  /*0e10*/  STS [UR55+0x38], R2 ;  /* 0x00003802ff007988 */ /* 0x0009e40008000837 */
.L_x_34:
[----:B------:R-:W-:Y:S05]  /*0e20*/  @P2 BREAK B2 ;  /* 0x0000000000022942 */ /* 0x000fea0003800000 */
[----:B------:R-:W-:Y:S05]  /*0e30*/  @P2 BRA `(.L_x_36) ;  /* 0x00000000000c2947 */ /* 0x000fea0003800000 */
[----:B------:R1:W-:Y:S02]  /*0e40*/  STS [UR55+0x20], R5 ;  /* 0x00002005ff007988 */ /* 0x0003e40008000837 */
.L_x_35:
[----:B------:R-:W-:Y:S05]  /*0e50*/  BSYNC B2 ;  /* 0x0000000000027941 */ /* 0x000fea0003800000 */
.L_x_33:
[----:B------:R1:W-:Y:S02]  /*0e60*/  @!P2 STS [UR55+0x24], R4 ;  /* 0x00002404ff00a988 */ /* 0x0003e40008000837 */
.L_x_36:
[----:B------:R-:W-:Y:S05]  /*0e70*/  BSYNC B3 ;  /* 0x0000000000037941 */ /* 0x000fea0003800000 */
.L_x_32:
[----:B------:R-:W-:Y:S05]  /*0e80*/  WARPSYNC.ALL ;  /* 0x0000000000007948 */ /* 0x000fea0003800000 */
[----:B------:R-:W-:Y:S04]  /*0e90*/  BSSY B3, `(.L_x_37) ;  /* 0x000000e000037945 */ /* 0x000fe80003800000 */
[----:B------:R-:W-:Y:S05]  /*0ea0*/  @P2 BRA `(.L_x_38) ;  /* 0x0000000000302947 */ /* 0x000fea0003800000 */
[----:B------:R-:W5:Y:S01]  /*0eb0*/  LDS R3, [UR55+0x34] ;  /* 0x00003437ff037984 */ /* 0x000f620008000800 */
[----:B-1----:R-:W1:Y:S03]  /*0ec0*/  LDC.64 R4, c[0x0][0x248] ;  /* 0x00009200ff047b82 */ /* 0x002e660000000a00 */
[----:B---34-:R-:W3:Y:S01]  /*0ed0*/  LDS R2, [UR55+0x1c] ;  /* 0x00001c37ff027984 */ /* 0x018ee20008000800 */
[C---:B-1----:R-:W-:Y:S01]  /*0ee0*/  SHF.L.U64.HI R5, R4.reuse, 0x1, R5 ;  /* 0x0000000104057819 */ /* 0x042fe20000010205 */
[----:B------:R-:W-:-:S03]  /*0ef0*/  IMAD.SHL.U32 R4, R4, 0x2, RZ ;  /* 0x0000000204047824 */ /* 0x000fc600078e00ff */
[--C-:B------:R-:W-:Y:S02]  /*0f00*/  SHF.R.U32.HI R7, RZ, 0x4, R5.reuse ;  /* 0x00000004ff077819 */ /* 0x100fe40000011605 */
[----:B------:R-:W-:-:S05]  /*0f10*/  SHF.R.U64 R4, R4, 0x4, R5 ;  /* 0x0000000404047819 */ /* 0x000fca0000001205 */
[----:B------:R1:W-:Y:S01]  /*0f20*/  STS [UR55+0xc], R4 ;  /* 0x00000c04ff007988 */ /* 0x0003e20008000837 */
[----:B-----5:R-:W-:Y:S02]  /*0f30*/  LOP3.LUT R3, R3, 0x7, RZ, 0xb8, !PT ;  /* 0x0000000703037812 */ /* 0x020fe400078eb8ff */
[----:B---3--:R-:W-:-:S03]  /*0f40*/  LOP3.LUT R2, R2, 0xf, R7, 0xb8, !PT ;  /* 0x0000000f02027812 */ /* 0x008fc600078eb807 */
[----:B------:R1:W-:Y:S04]  /*0f50*/  STS [UR55+0x34], R3 ;  /* 0x00003403ff007988 */ /* 0x0003e80008000837 */
[----:B------:R1:W-:Y:S02]  /*0f60*/  STS [UR55+0x1c], R2 ;  /* 0x00001c02ff007988 */ /* 0x0003e40008000837 */
.L_x_38:
[----:B------:R-:W-:Y:S05]  /*0f70*/  BSYNC B3 ;  /* 0x0000000000037941 */ /* 0x000fea0003800000 */
.L_x_37:
[----:B------:R-:W-:Y:S04]  /*0f80*/  BSSY B3, `(.L_x_39) ;  /* 0x000001a000037945 */ /* 0x000fe80003800000 */
[----:B------:R-:W-:Y:S04]  /*0f90*/  BSSY B4, `(.L_x_40) ;  /* 0x0000015000047945 */ /* 0x000fe80003800000 */
[----:B------:R-:W-:Y:S05]  /*0fa0*/  @P2 BRA `(.L_x_41) ;  /* 0x0000000000202947 */ /* 0x000fea0003800000 */
[----:B-1-34-:R-:W1:Y:S02]  /*0fb0*/  LDS R2, [UR55+0x34] ;  /* 0x00003437ff027984 */ /* 0x01ae640008000800 */
[----:B-1----:R-:W-:-:S05]  /*0fc0*/  LOP3.LUT R2, R2, 0x38, RZ, 0xb8, !PT ;  /* 0x0000003802027812 */ /* 0x002fca00078eb8ff */
[----:B------:R1:W-:Y:S01]  /*0fd0*/  STS [UR55+0x34], R2 ;  /* 0x00003402ff007988 */ /* 0x0003e20008000837 */
[----:B------:R-:W-:Y:S05]  /*0fe0*/  @P2 BRA `(.L_x_42) ;  /* 0x0000000000202947 */ /* 0x000fea0003800000 */
[----:B-1----:R-:W1:Y:S01]  /*0ff0*/  LDS R2, [UR55+0x8] ;  /* 0x00000837ff027984 */ /* 0x002e620008000800 */
[----:B------:R-:W-:-:S05]  /*1000*/  IMAD.MOV.U32 R3, RZ, RZ, 0x780 ;  /* 0x00000780ff037424 */ /* 0x000fca00078e00ff */
[----:B-1----:R-:W-:-:S05]  /*1010*/  LOP3.LUT R2, R2, 0x500, R3, 0xd8, !PT ;  /* 0x0000050002027812 */ /* 0x002fca00078ed803 */
[----:B------:R1:W-:Y:S02]  /*1020*/  STS [UR55+0x8], R2 ;  /* 0x00000802ff007988 */ /* 0x0003e40008000837 */
.L_x_41:
[----:B------:R-:W-:Y:S05]  /*1030*/  @P2 BRA `(.L_x_43) ;  /* 0x0000000000282947 */ /* 0x000fea0003800000 */
[----:B-1-34-:R-:W1:Y:S02]  /*1040*/  LDS R2, [UR55+0x8] ;  /* 0x00000837ff027984 */ /* 0x01ae640008000800 */
[----:B-1----:R-:W-:-:S05]  /*1050*/  LOP3.LUT R2, R2, 0x1800, RZ, 0xb8, !PT ;  /* 0x0000180002027812 */ /* 0x002fca00078eb8ff */
[----:B------:R3:W-:Y:S02]  /*1060*/  STS [UR55+0x8], R2 ;  /* 0x00000802ff007988 */ /* 0x0007e40008000837 */
.L_x_42:
[----:B------:R-:W-:Y:S05]  /*1070*/  @P2 BREAK B4 ;  /* 0x0000000000042942 */ /* 0x000fea0003800000 */
[----:B------:R-:W-:Y:S05]  /*1080*/  @P2 BRA `(.L_x_44) ;  /* 0x0000000000242947 */ /* 0x000fea0003800000 */
[----:B-1-3--:R-:W1:Y:S01]  /*1090*/  LDS R2, [UR55+0x8] ;  /* 0x00000837ff027984 */ /* 0x00ae620008000800 */
[----:B------:R-:W-:-:S05]  /*10a0*/  IMAD.MOV.U32 R3, RZ, RZ, 0x6000 ;  /* 0x00006000ff037424 */ /* 0x000fca00078e00ff */
[----:B-1----:R-:W-:-:S04]  /*10b0*/  LOP3.LUT R2, R2, 0x6000, R3, 0xd8, !PT ;  /* 0x0000600002027812 */ /* 0x002fc800078ed803 */
[----:B------:R-:W-:-:S05]  /*10c0*/  LOP3.LUT R2, R2, 0x400000, RZ, 0xb8, !PT ;  /* 0x0040000002027812 */ /* 0x000fca00078eb8ff */
[----:B------:R1:W-:Y:S02]  /*10d0*/  STS [UR55+0x8], R2 ;  /* 0x00000802ff007988 */ /* 0x0003e40008000837 */
.L_x_43:
[----:B------:R-:W-:Y:S05]  /*10e0*/  BSYNC B4 ;  /* 0x0000000000047941 */ /* 0x000fea0003800000 */
.L_x_40:
[----:B-1-34-:R-:W1:Y:S02]  /*10f0*/  @!P2 LDS R2, [UR55+0x8] ;  /* 0x00000837ff02a984 */ /* 0x01ae640008000800 */
[----:B-1----:R-:W-:-:S05]  /*1100*/  @!P2 LOP3.LUT R2, R2, 0x8000, RZ, 0xb8, !PT ;  /* 0x000080000202a812 */ /* 0x002fca00078eb8ff */
[----:B------:R4:W-:Y:S02]  /*1110*/  @!P2 STS [UR55+0x8], R2 ;  /* 0x00000802ff00a988 */ /* 0x0009e40008000837 */
.L_x_44:
[----:B------:R-:W-:Y:S05]  /*1120*/  BSYNC B3 ;  /* 0x0000000000037941 */ /* 0x000fea0003800000 */
.L_x_39:
[----:B------:R-:W-:Y:S05]  /*1130*/  WARPSYNC.ALL ;  /* 0x0000000000007948 */ /* 0x000fea0003800000 */
[----:B------:R-:W-:Y:S01]  /*1140*/  UIADD3 UR8, UR8, 0x100, URZ ;  /* 0x0000010008087890 */ /* 0x000fe2000fffe03f */
[----:B------:R-:W-:Y:S01]  /*1150*/  ISETP.GE.AND P1, PT, R15, 0x1, PT ;  /* 0x000000010f00780c */ /* 0x000fe20003f26270 */
[----:B------:R-:W-:Y:S01]  /*1160*/  IMAD.MOV.U32 R88, RZ, RZ, RZ ;  /* 0x000000ffff587224 */ /* 0x000fe200078e00ff */
[----:B------:R-:W-:Y:S01]  /*1170*/  SHF.R.U32.HI R7, RZ, 0x5, R0 ;  /* 0x00000005ff077819 */ /* 0x000fe20000011600 */
[----:B------:R-:W-:-:S04]  /*1180*/  UIADD3 UR48, UP0, UR8, UR48, URZ ;  /* 0x0000003008307290 */ /* 0x000fc8000ff1e03f */
[----:B------:R-:W-:Y:S01]  /*1190*/  ULEA.HI.X.SX32 UR49, UR8, UR49, 0x1, UP0 ;  /* 0x0000003108317291 */ /* 0x000fe200080f0e3f */
[----:B------:R-:W-:Y:S11]  /*11a0*/  @P0 BRA `(.L_x_45) ;  /* 0x0000000000280947 */ /* 0x000ff60003800000 */
[----:B-1-34-:R-:W1:Y:S01]  /*11b0*/  S2R R2, SR_LANEID ;  /* 0x0000000000027919 */ /* 0x01ae620000000000 */
[----:B------:R-:W-:Y:S05]  /*11c0*/  WARPSYNC.ALL ;  /* 0x0000000000007948 */ /* 0x000fea0003800000 */
[----:B-1----:R-:W-:-:S05]  /*11d0*/  IMAD.SHL.U32 R4, R2, 0x4, RZ ;  /* 0x0000000402047824 */ /* 0x002fca00078e00ff */
[----:B------:R-:W1:Y:S01]  /*11e0*/  LDS R5, [R4+UR55] ;  /* 0x0000003704057984 */ /* 0x000e620008000800 */
[----:B------:R-:W-:-:S05]  /*11f0*/  IADD3 R2, P3, R4, UR48, RZ ;  /* 0x0000003004027c10 */ /* 0x000fca000ff7e0ff */
[----:B------:R-:W-:-:S05]  /*1200*/  IMAD.X R3, RZ, RZ, UR49, P3 ;  /* 0x00000031ff037e24 */ /* 0x000fca00098e06ff */
[----:B-1----:R1:W3:Y:S01]  /*1210*/  ATOMG.E.EXCH.STRONG.GPU PT, RZ, [R2], R5 ;  /* 0x0000000502ff73a8 */ /* 0x0022e200041ee100 */
[----:B------:R-:W-:-:S04]  /*1220*/  DEPBAR {5,4,3,2,1,0} ;  /* 0x0000003f0000791a */ /* 0x000fc80000000000 */
[----:B------:R1:W-:Y:S01]  /*1230*/  UTMACCTL.IV [UR48] ;  /* 0x00000000300079b9 */ /* 0x0003e20008000000 */
[----:B------:R-:W-:Y:S01]  /*1240*/  NOP ;  /* 0x0000000000007918 */ /* 0x000fe20000000000 */
.L_x_45:
[----:B------:R-:W-:Y:S05]  /*1250*/  @P0 BRA `(.L_x_46) ;  /* 0x00000000000c0947 */ /* 0x000fea0003800000 */
[----:B------:R0:W-:Y:S01]  /*1260*/  UTMACMDFLUSH ;  /* 0x00000000000079b7 */ /* 0x0001e20000000000 */
[----:B------:R-:W-:Y:S05]  /*1270*/  @P0 BRA `(.L_x_46) ;  /* 0x0000000000040947 */ /* 0x000fea0003800000 */
[----:B------:R-:W-:-:S04]  /*1280*/  DEPBAR.LE SB0, 0x0 ;  /* 0x000080000000791a */ /* 0x000fc80000000000 */
.L_x_46:
[----:B------:R-:W-:Y:S05]  /*1290*/  WARPSYNC.ALL ;  /* 0x0000000000007948 */ /* 0x000fea0003800000 */
[----:B---3--:R-:W-:Y:S01]  /*12a0*/  BAR.SYNC.DEFER_BLOCKING 0x0 ;  /* 0x0000000000007b1d */ /* 0x008fe20000010000 */
[----:B------:R-:W-:Y:S01]  /*12b0*/  R2UR UR53, R7 ;  /* 0x00000000073572ca */ /* 0x000fe200000e0000 */
[----:B------:R-:W-:Y:S01]  /*12c0*/  USHF.L.U32 UR54, UR50, 0x7, URZ ;  /* 0x0000000732367899 */ /* 0x000fe2000800063f */
[----:B------:R-:W-:Y:S01]  /*12d0*/  IMAD.MOV.U32 R89, RZ, RZ, RZ ;  /* 0x000000ffff597224 */ /* 0x000fe200078e00ff */
[----:B------:R-:W-:Y:S02]  /*12e0*/  CS2R R90, SRZ ;  /* 0x00000000005a7805 */ /* 0x000fe4000001ff00 */
[----:B------:R-:W-:Y:S01]  /*12f0*/  CS2R R92, SRZ ;  /* 0x00000000005c7805 */ /* 0x000fe2000001ff00 */
[----:B------:R-:W-:Y:S01]  /*1300*/  VOTEU.ALL UP0, P2 ;  /* 0x00000000003f7886 */ /* 0x000fe20001000000 */
[----:B------:R-:W-:Y:S01]  /*1310*/  UMOV UR8, 0x1 ;  /* 0x0000000100087882 */ /* 0x000fe20000000000 */
[----:B------:R-:W-:Y:S01]  /*1320*/  VOTEU.ALL UP1, P2 ;  /* 0x00000000003f7886 */ /* 0x000fe20001020000 */
[----:B------:R-:W-:Y:S01]  /*1330*/  VOTEU.ALL UP2, P2 ;  /* 0x00000000003f7886 */ /* 0x000fe20001040000 */
[----:B------:R-:W-:Y:S01]  /*1340*/  CS2R R94, SRZ ;  /* 0x00000000005e7805 */ /* 0x000fe2000001ff00 */
[----:B------:R-:W-:-:S04]  /*1350*/  @!UP0 UIADD3 UR10, -UR8, 0x100000, URZ ;  /* 0x00100000080a8890 */ /* 0x000fc8000fffe13f */
[----:B------:R-:W-:Y:S02]  /*1360*/  @!UP0 USHF.L.U32 UR11, UR10, 0xb, URZ ;  /* 0x0000000b0a0b8899 */ /* 0x000fe4000800063f */
[----:B------:R-:W-:Y:S01]  /*1370*/  @!UP0 USHF.L.U32 UR10, UR10, 0x1, URZ ;  /* 0x000000010a0a8899 */ /* 0x000fe2000800063f */
        /* <DEDUP_REMOVED lines=9> */
[----:B------:R-:W-:Y:S01]  /*1410*/  VOTEU.ALL UP0, P2 ;  /* 0x00000000003f7886 */ /* 0x000fe20001000000 */
[----:B------:R-:W-:Y:S02]  /*1420*/  CS2R R102, SRZ ;  /* 0x0000000000667805 */ /* 0x000fe4000001ff00 */
[----:B------:R-:W-:Y:S02]  /*1430*/  CS2R R104, SRZ ;  /* 0x0000000000687805 */ /* 0x000fe4000001ff00 */
[----:B------:R-:W-:Y:S02]  /*1440*/  CS2R R106, SRZ ;  /* 0x00000000006a7805 */ /* 0x000fe4000001ff00 */
[----:B------:R-:W-:-:S02]  /*1450*/  CS2R R108, SRZ ;  /* 0x00000000006c7805 */ /* 0x000fc4000001ff00 */
[----:B------:R-:W-:Y:S02]  /*1460*/  CS2R R110, SRZ ;  /* 0x00000000006e7805 */ /* 0x000fe4000001ff00 */
[----:B------:R-:W-:Y:S01]  /*1470*/  CS2R R112, SRZ ;  /* 0x0000000000707805 */ /* 0x000fe2000001ff00 */
[----:B------:R-:W3:Y:S02]  /*1480*/  FENCE.VIEW.ASYNC.S ;  /* 0x00000000000073c6 */ /* 0x000ee40000000000 */
[----:B---3--:R3:W4:Y:S02]  /*1490*/  @!UP0 SYNCS.EXCH.64 URZ, [UR55+0x48000], UR10 ;  /* 0x0480000a373f85b2 */ /* 0x0087240008000100 */
[----:B----4-:R-:W-:Y:S01]  /*14a0*/  BAR.SYNC.DEFER_BLOCKING 0x0 ;  /* 0x0000000000007b1d */ /* 0x010fe20000010000 */
[----:B------:R-:W-:Y:S02]  /*14b0*/  CS2R R114, SRZ ;  /* 0x0000000000727805 */ /* 0x000fe4000001ff00 */
[----:B------:R-:W-:-:S02]  /*14c0*/  CS2R R116, SRZ ;  /* 0x0000000000747805 */ /* 0x000fc4000001ff00 */
[----:B------:R-:W-:Y:S02]  /*14d0*/  CS2R R118, SRZ ;  /* 0x0000000000767805 */ /* 0x000fe4000001ff00 */
[----:B------:R-:W-:Y:S02]  /*14e0*/  CS2R R120, SRZ ;  /* 0x0000000000787805 */ /* 0x000fe4000001ff00 */
[----:B------:R-:W-:Y:S02]  /*14f0*/  CS2R R122, SRZ ;  /* 0x00000000007a7805 */ /* 0x000fe4000001ff00 */
[----:B------:R-:W-:Y:S02]  /*1500*/  CS2R R124, SRZ ;  /* 0x00000000007c7805 */ /* 0x000fe4000001ff00 */
[----:B------:R-:W-:Y:S02]  /*1510*/  CS2R R126, SRZ ;  /* 0x00000000007e7805 */ /* 0x000fe4000001ff00 */
[----:B------:R-:W-:-:S02]  /*1520*/  CS2R R128, SRZ ;  /* 0x0000000000807805 */ /* 0x000fc4000001ff00 */
[----:B------:R-:W-:Y:S02]  /*1530*/  CS2R R130, SRZ ;  /* 0x0000000000827805 */ /* 0x000fe4000001ff00 */
[----:B------:R-:W-:Y:S01]  /*1540*/  CS2R R132, SRZ ;  /* 0x0000000000847805 */ /* 0x000fe2000001ff00 */
[----:B---3--:R-:W-:Y:S01]  /*1550*/  USHF.L.U32 UR11, UR51, 0x8, URZ ;  /* 0x00000008330b7899 */ /* 0x008fe2000800063f */
[----:B------:R-:W-:Y:S02]  /*1560*/  CS2R R134, SRZ ;  /* 0x0000000000867805 */ /* 0x000fe4000001ff00 */
[----:B------:R-:W-:Y:S02]  /*1570*/  CS2R R136, SRZ ;  /* 0x0000000000887805 */ /* 0x000fe4000001ff00 */
        /* <DEDUP_REMOVED lines=10> */
[----:B------:R3:W4:Y:S02]  /*1620*/  @!UP1 SYNCS.EXCH.64 URZ, [UR55+0x48008], UR12 ;  /* 0x0480080c373f95b2 */ /* 0x0007240008000100 */
[----:B----4-:R-:W-:Y:S01]  /*1630*/  BAR.SYNC.DEFER_BLOCKING 0x0 ;  /* 0x0000000000007b1d */ /* 0x010fe20000010000 */
        /* <DEDUP_REMOVED lines=23> */
[----:B------:R3:W4:Y:S01]  /*17b0*/  @!UP2 SYNCS.EXCH.64 URZ, [UR55+0x48010], UR8 ;  /* 0x04801008373fa5b2 */ /* 0x0007220008000100 */
[----:B------:R-:W-:Y:S02]  /*17c0*/  CS2R R76, SRZ ;  /* 0x00000000004c7805 */ /* 0x000fe4000001ff00 */
[----:B------:R-:W-:Y:S02]  /*17d0*/  CS2R R78, SRZ ;  /* 0x00000000004e7805 */ /* 0x000fe4000001ff00 */
[----:B------:R-:W-:Y:S02]  /*17e0*/  CS2R R80, SRZ ;  /* 0x0000000000507805 */ /* 0x000fe4000001ff00 */
[----:B------:R-:W-:-:S02]  /*17f0*/  CS2R R82, SRZ ;  /* 0x0000000000527805 */ /* 0x000fc4000001ff00 */
[----:B------:R-:W-:Y:S02]  /*1800*/  CS2R R84, SRZ ;  /* 0x0000000000547805 */ /* 0x000fe4000001ff00 */
[----:B------:R-:W-:Y:S01]  /*1810*/  CS2R R86, SRZ ;  /* 0x0000000000567805 */ /* 0x000fe2000001ff00 */
[----:B------:R-:W-:Y:S06]  /*1820*/  @!P1 BRA `(.L_x_47) ;  /* 0x0000000800989947 */ /* 0x000fec0003800000 */
        /* <DEDUP_REMOVED lines=63> */
[----:B------:R-:W-:Y:S01]  /*1c20*/  CS2R R86, SRZ ;  /* 0x0000000000567805 */ /* 0x000fe2000001ff00 */
[----:B------:R-:W-:Y:S01]  /*1c30*/  UMOV UR52, URZ ;  /* 0x0000003f00347c82 */ /* 0x000fe20008000000 */
[----:B------:R-:W-:-:S05]  /*1c40*/  UMOV UR15, URZ ;  /* 0x0000003f000f7c82 */ /* 0x000fca0008000000 */
.L_x_49:
[----:B----4-:R-:W-:Y:S01]  /*1c50*/  BAR.SYNC.DEFER_BLOCKING 0x0 ;  /* 0x0000000000007b1d */ /* 0x010fe20000010000 */
[----:B------:R-:W-:Y:S01]  /*1c60*/  ULEA UR23, UR52, UR55, 0x3 ;  /* 0x0000003734177291 */ /* 0x000fe2000f8e183f */
[----:B-1----:R-:W-:Y:S01]  /*1c70*/  @!P2 IMAD.MOV.U32 R2, RZ, RZ, 0x18000 ;  /* 0x00018000ff02a424 */ /* 0x002fe200078e00ff */
[----:B------:R-:W-:Y:S01]  /*1c80*/  ELECT P0, URZ, PT ;  /* 0x00000000003f782f */ /* 0x000fe20003800000 */
[----:B---3--:R-:W-:-:S03]  /*1c90*/  ULEA UR8, UR52, UR55, 0xf ;  /* 0x0000003734087291 */ /* 0x008fc6000f8e783f */
[----:B------:R-:W-:Y:S01]  /*1ca0*/  ISETP.LT.U32.AND P0, PT, R6, 0x40, P0 ;  /* 0x000000400600780c */ /* 0x000fe20000701070 */
[----:B------:R-:W-:Y:S02]  /*1cb0*/  ULEA UR21, UR52, UR55, 0x10 ;  /* 0x0000003734157291 */ /* 0x000fe4000f8e803f */
[----:B------:R-:W-:Y:S02]  /*1cc0*/  ULOP3.LUT UR12, UR53, 0x1, URZ, 0xc0, !UPT ;  /* 0x00000001350c7892 */ /* 0x000fe4000f8ec03f */
[----:B------:R-:W-:Y:S02]  /*1cd0*/  UIADD3 UR22, UR8, 0x30000, URZ ;  /* 0x0003000008167890 */ /* 0x000fe4000fffe03f */
[----:B------:R-:W-:Y:S02]  /*1ce0*/  ULEA UR8, UR12, UR21, 0xf ;  /* 0x000000150c087291 */ /* 0x000fe4000f8e783f */
[----:B------:R-:W-:Y:S01]  /*1cf0*/  ULEA UR10, UR12, UR15, 0x6 ;  /* 0x0000000f0c0a7291 */ /* 0x000fe2000f8e303f */
[----:B------:R-:W-:-:S03]  /*1d00*/  ELECT P1, URZ, PT ;  /* 0x00000000003f782f */ /* 0x000fc60003820000 */
[----:B------:R-:W-:Y:S01]  /*1d10*/  VOTEU.ANY UP0, P0 ;  /* 0x00000000003f7886 */ /* 0x000fe20000000100 */
[----:B------:R-:W-:Y:S01]  /*1d20*/  VOTEU.ANY UP2, P0 ;  /* 0x00000000003f7886 */ /* 0x000fe20000040100 */
[----:B------:R-:W-:Y:S01]  /*1d30*/  ISETP.LT.U32.AND P1, PT, R6, 0x40, P1 ;  /* 0x000000400600780c */ /* 0x000fe20000f21070 */
[----:B------:R-:W-:Y:S01]  /*1d40*/  ULEA UR14, UR12, UR54, 0x6 ;  /* 0x000000360c0e7291 */ /* 0x000fe2000f8e303f */
[----:B------:R1:W-:Y:S01]  /*1d50*/  @!P2 SYNCS.ARRIVE.TRANS64 RZ, [UR23+0x48000], R2 ;  /* 0x04800002ffffa9a7 */ /* 0x0003e20008000017 */
[----:B------:R3:W-:Y:S06]  /*1d60*/  MEMBAR.ALL.CTA ;  /* 0x0000000000007992 */ /* 0x0007ec0000008000 */
[----:B---3--:R-:W3:Y:S01]  /*1d70*/  FENCE.VIEW.ASYNC.S ;  /* 0x00000000000073c6 */ /* 0x008ee20000000000 */
[----:B------:R-:W-:Y:S01]  /*1d80*/  @UP0 UIADD3 UR9, UR23, 0x48000, URZ ;  /* 0x0004800017090890 */ /* 0x000fe2000fffe03f */
[----:B------:R-:W-:Y:S01]  /*1d90*/  @UP0 UMOV UR16, UR4 ;  /* 0x0000000400100c82 */ /* 0x000fe20008000000 */
[----:B------:R-:W-:Y:S01]  /*1da0*/  @UP0 UMOV UR17, UR5 ;  /* 0x0000000500110c82 */ /* 0x000fe20008000000 */
[----:B------:R-:W-:Y:S01]  /*1db0*/  ULEA UR12, UR12, UR22, 0xe ;  /* 0x000000160c0c7291 */ /* 0x000fe2000f8e703f */
[----:B-1----:R-:W-:Y:S01]  /*1dc0*/  SHF.L.U32 R2, R13, 0x1f, RZ ;  /* 0x0000001f0d027819 */ /* 0x002fe200000006ff */
[----:B------:R-:W-:Y:S01]  /*1dd0*/  USHF.L.U32 UR20, UR53, 0x7, URZ ;  /* 0x0000000735147899 */ /* 0x000fe2000800063f */
[----:B---3--:R-:W-:Y:S01]  /*1de0*/  VOTEU.ANY UP1, P1 ;  /* 0x00000000003f7886 */ /* 0x008fe20000820100 */
[----:B------:R-:W-:-:S02]  /*1df0*/  VOTEU.ANY UP3, P1 ;  /* 0x00000000003f7886 */ /* 0x000fc40000860100 */
[----:B------:R-:W-:Y:S02]  /*1e00*/  ULOP3.LUT UR20, UR20, 0x200, URZ, 0xc0, !UPT ;  /* 0x0000020014147892 */ /* 0x000fe4000f8ec03f */
[----:B------:R-:W-:Y:S02]  /*1e10*/  USHF.R.U32.HI UR22, URZ, 0x4, UR22 ;  /* 0x000000043f167899 */ /* 0x000fe40008011616 */
[----:B------:R-:W-:Y:S01]  /*1e20*/  @UP1 UIADD3 UR13, UR23, 0x48000, URZ ;  /* 0x00048000170d1890 */ /* 0x000fe2000fffe03f */
[----:B------:R-:W-:Y:S01]  /*1e30*/  @UP1 UMOV UR18, UR6 ;  /* 0x0000000600121c82 */ /* 0x000fe20008000000 */
[----:B------:R-:W-:Y:S01]  /*1e40*/  @UP1 UMOV UR19, UR7 ;  /* 0x0000000700131c82 */ /* 0x000fe20008000000 */
[----:B------:R-:W-:Y:S02]  /*1e50*/  ULEA.HI UR20, UR21, UR20, URZ, 0x1c ;  /* 0x0000001415147291 */ /* 0x000fe4000f8fe03f */
[----:B------:R-:W-:Y:S01]  /*1e60*/  USGXT.U32 UR21, UR22, 0xe ;  /* 0x0000000e1615789a */ /* 0x000fe20008000000 */
[----:B------:R-:W-:Y:S01]  /*1e70*/  BAR.SYNC.DEFER_BLOCKING 0x0 ;  /* 0x0000000000007b1d */ /* 0x000fe20000010000 */
[----:B------:R-:W-:-:S02]  /*1e80*/  ULOP3.LUT UR44, UR20, 0x3fff, URZ, 0xc0, !UPT ;  /* 0x00003fff142c7892 */ /* 0x000fc4000f8ec03f */
[----:B------:R-:W-:-:S03]  /*1e90*/  ULOP3.LUT UR46, UR21, 0x4000000, URZ, 0xfc, !UPT ;  /* 0x04000000152e7892 */ /* 0x000fc6000f8efc3f */
[----:B------:R-:W-:Y:S01]  /*1ea0*/  UMOV UR45, 0x40000040 ;  /* 0x40000040002d7882 */ /* 0x000fe20000000000 */
[----:B------:R-:W-:Y:S01]  /*1eb0*/  UMOV UR47, 0x40000040 ;  /* 0x40000040002f7882 */ /* 0x000fe20000000000 */
[----:B------:R1:W-:Y:S01]  /*1ec0*/  @UP2 UTMALDG.2D [UR8], [UR16] ;  /* 0x00000008100025b4 */ /* 0x0003e20008008000 */
[----:B------:R-:W-:Y:S06]  /*1ed0*/  BAR.SYNC.DEFER_BLOCKING 0x0 ;  /* 0x0000000000007b1d */ /* 0x000fec0000010000 */
[----:B------:R1:W-:Y:S02]  /*1ee0*/  @UP3 UTMALDG.2D [UR12], [UR18] ;  /* 0x0000000c120035b4 */ /* 0x0003e40008008000 */
[----:B------:R-:W-:Y:S06]  /*1ef0*/  BAR.SYNC.DEFER_BLOCKING 0x0 ;  /* 0x0000000000007b1d */ /* 0x000fec0000010000 */
[----:B------:R-:W3:Y:S02]  /*1f00*/  SYNCS.PHASECHK.TRANS64.TRYWAIT P0, [UR23+0x48000], R2 ;  /* 0x04800002ff0075a7 */ /* 0x000ee40008000157 */
[----:B-1-3--:R-:W-:Y:S05]  /*1f10*/  @!P0 BRA `(.L_x_48) ;  /* 0x0000000800b88947 */ /* 0x00afea0003800000 */
.L_x_50:
[----:B------:R-:W-:Y:S02]  /*1f20*/  WARPGROUP.DEPBAR.LE gsb0, 0x0 ;  /* 0x00008000000079c5 */ /* 0x000fe40000010000 */
[----:B------:R-:W-:Y:S01]  /*1f30*/  WARPGROUP.ARRIVE ;  /* 0x00000000000079c5 */ /* 0x000fe20000000000 */
[----:B------:R-:W-:Y:S01]  /*1f40*/  UIADD3 UR40, UP0, UR44, 0x2, URZ ;  /* 0x000000022c287890 */ /* 0x000fe2000ff1e03f */
[----:B------:R-:W1:Y:S01]  /*1f50*/  LDC R2, c[0x0][0x230] ;  /* 0x00008c00ff027b82 */ /* 0x000e620000000800 */
[----:B------:R-:W-:Y:S01]  /*1f60*/  UIADD3 UR42, UP1, UR21, 0x4000080, URZ ;  /* 0x04000080152a7890 */ /* 0x000fe2000ff3e03f */
[----:B------:R-:W-:Y:S02]  /*1f70*/  UMOV UR8, URZ ;  /* 0x0000003f00087c82 */ /* 0x000fe40008000000 */
[----:B------:R-:W-:Y:S01]  /*1f80*/  HGMMA.64x128x16.F32.BF16 R88, gdesc[UR44].tnspB, R88 ;  /* 0x41e000002c5879f0 */ /* 0x000fe20008701858 */
[----:B------:R-:W-:Y:S01]  /*1f90*/  UMOV UR9, URZ ;  /* 0x0000003f00097c82 */ /* 0x000fe20008000000 */
[----:B------:R-:W-:-:S02]  /*1fa0*/  UIADD3.X UR41, UR8, 0x40000040, URZ, UP0, !UPT ;  /* 0x4000004008297890 */ /* 0x000fc400087fe43f */
[----:B------:R-:W-:Y:S02]  /*1fb0*/  UIADD3.X UR43, UR9, 0x40000040, URZ, UP1, !UPT ;  /* 0x40000040092b7890 */ /* 0x000fe40008ffe43f */
[----:B------:R-:W-:Y:S02]  /*1fc0*/  UIADD3.64 UR36, UR40, 0x2, URZ ;  /* 0x0000000228247897 */ /* 0x000fe4000fffe03f */
[----:B------:R-:W-:Y:S02]  /*1fd0*/  UIADD3.64 UR38, UR42, 0x80, URZ ;  /* 0x000000802a267897 */ /* 0x000fe4000fffe03f */
[----:B------:R-:W-:Y:S02]  /*1fe0*/  UIADD3.64 UR32, UR40, 0x4, URZ ;  /* 0x0000000428207897 */ /* 0x000fe4000fffe03f */
[----:B------:R-:W-:Y:S02]  /*1ff0*/  UIADD3.64 UR34, UR42, 0x100, URZ ;  /* 0x000001002a227897 */ /* 0x000fe4000fffe03f */
[----:B------:R-:W-:-:S02]  /*2000*/  UIADD3.64 UR28, UR40, 0x7fe, URZ ;  /* 0x000007fe281c7897 */ /* 0x000fc4000fffe03f */
[----:B------:R-:W-:Y:S02]  /*2010*/  UIADD3.64 UR30, UR42, 0x180, URZ ;  /* 0x000001802a1e7897 */ /* 0x000fe4000fffe03f */
[----:B------:R-:W-:Y:S02]  /*2020*/  UIADD3.64 UR24, UR40, 0x800, URZ ;  /* 0x0000080028187897 */ /* 0x000fe4000fffe03f */
[----:B------:R-:W-:Y:S02]  /*2030*/  UIADD3.64 UR26, UR42, 0x200, URZ ;  /* 0x000002002a1a7897 */ /* 0x000fe4000fffe03f */
[----:B------:R-:W-:Y:S02]  /*2040*/  UIADD3.64 UR20, UR40, 0x802, URZ ;  /* 0x0000080228147897 */ /* 0x000fe4000fffe03f */
[----:B------:R-:W-:Y:S02]  /*2050*/  UIADD3.64 UR22, UR42, 0x280, URZ ;  /* 0x000002802a167897 */ /* 0x000fe4000fffe03f */
[----:B------:R-:W-:-:S02]  /*2060*/  UIADD3.64 UR16, UR40, 0x804, URZ ;  /* 0x0000080428107897 */ /* 0x000fc4000fffe03f */
[----:B------:R-:W-:Y:S02]  /*2070*/  UIADD3.64 UR18, UR42, 0x300, URZ ;  /* 0x000003002a127897 */ /* 0x000fe4000fffe03f */
[----:B------:R-:W-:Y:S02]  /*2080*/  UIADD3.64 UR44, UR40, 0x3fe, URZ ;  /* 0x000003fe282c7897 */ /* 0x000fe4000fffe03f */
[----:B------:R-:W-:Y:S02]  /*2090*/  UIADD3 UR15, UR15, 0x80, URZ ;  /* 0x000000800f0f7890 */ /* 0x000fe4000fffe03f */
[----:B------:R-:W-:-:S04]  /*20a0*/  UIADD3 UR52, UR52, 0x1, URZ ;  /* 0x0000000134347890 */ /* 0x000fc8000fffe03f */
[----:B-1----:R-:W-:Y:S01]  /*20b0*/  ISETP.LE.AND P0, PT, R2, UR15, PT ;  /* 0x0000000f02007c0c */ /* 0x002fe2000bf03270 */
[----:B------:R-:W-:-:S04]  /*20c0*/  UISETP.NE.U32.AND UP0, UPT, UR52, 0x3, UPT ;  /* 0x000000033400788c */ /* 0x000fc8000bf05070 */
[----:B------:R-:W-:Y:S02]  /*20d0*/  USEL UR8, URZ, 0x1, UP0 ;  /* 0x000000013f087887 */ /* 0x000fe40008000000 */
[----:B------:R-:W-:-:S04]  /*20e0*/  USEL UR52, UR52, URZ, UP0 ;  /* 0x0000003f34347287 */ /* 0x000fc80008000000 */
[----:B------:R-:W-:Y:S01]  /*20f0*/  LOP3.LUT R13, R13, UR8, RZ, 0x3c, !PT ;  /* 0x000000080d0d7c12 */ /* 0x000fe2000f8e3cff */
[----:B------:R-:W-:-:S12]  /*2100*/  HGMMA.64x128x16.F32.BF16 R88, gdesc[UR40].tnspB, R88 ;  /* 0x41e00000285879f0 */ /* 0x000fd80008701858 */
[----:B------:R-:W-:Y:S01]  /*2110*/  HGMMA.64x128x16.F32.BF16 R88, gdesc[UR36].tnspB, R88 ;  /* 0x41e00000245879f0 */ /* 0x000fe20008701858 */
[----:B------:R-:W-:-:S11]  /*2120*/  UIADD3.64 UR36, UR40, 0x402, URZ ;  /* 0x0000040228247897 */ /* 0x000fd6000fffe03f */
        /* <DEDUP_REMOVED lines=11> */
[----:B------:R-:W-:Y:S01]  /*21e0*/  UIADD3.64 UR44, UR40, 0x400, URZ ;  /* 0x00000400282c7897 */ /* 0x000fe2000fffe03f */
[----:B------:R-:W-:Y:S01]  /*21f0*/  UMOV UR46, UR42 ;  /* 0x0000002a002e7c82 */ /* 0x000fe20008000000 */
[----:B------:R-:W-:-:S09]  /*2200*/  UMOV UR47, UR43 ;  /* 0x0000002b002f7c82 */ /* 0x000fd20008000000 */
[----:B------:R-:W-:-:S12]  /*2210*/  HGMMA.64x128x16.F32.BF16 R24, gdesc[UR44].tnspB, R24 ;  /* 0x41e000002c1879f0 */ /* 0x000fd80008701818 */
[----:B------:R-:W-:-:S12]  /*2220*/  HGMMA.64x128x16.F32.BF16 R24, gdesc[UR36].tnspB, R24 ;  /* 0x41e00000241879f0 */ /* 0x000fd80008701818 */
[----:B------:R-:W-:-:S12]  /*2230*/  HGMMA.64x128x16.F32.BF16 R24, gdesc[UR32].tnspB, R24 ;  /* 0x41e00000201879f0 */ /* 0x000fd80008701818 */
[----:B------:R-:W-:-:S12]  /*2240*/  HGMMA.64x128x16.F32.BF16 R24, gdesc[UR28].tnspB, R24 ;  /* 0x41e000001c1879f0 */ /* 0x000fd80008701818 */
[----:B------:R-:W-:-:S12]  /*2250*/  HGMMA.64x128x16.F32.BF16 R24, gdesc[UR24].tnspB, R24 ;  /* 0x41e00000181879f0 */ /* 0x000fd80008701818 */
[----:B------:R-:W-:-:S12]  /*2260*/  HGMMA.64x128x16.F32.BF16 R24, gdesc[UR20].tnspB, R24 ;  /* 0x41e00000141879f0 */ /* 0x000fd80008701818 */
[----:B------:R-:W-:Y:S01]  /*2270*/  HGMMA.64x128x16.F32.BF16 R24, gdesc[UR16].tnspB, R24, gsb0 ;  /* 0x41e00000101879f0 */ /* 0x000fe20008001818 */
[----:B------:R-:W-:Y:S05]  /*2280*/  @!P0 BRA `(.L_x_49) ;  /* 0xfffffff800708947 */ /* 0x000fea000383ffff */
.L_x_47:
[----:B------:R-:W-:Y:S02]  /*2290*/  WARPGROUP.DEPBAR.LE gsb0, 0x0 ;  /* 0x00008000000079c5 */ /* 0x000fe40000010000 */
[----:B----4-:R-:W-:Y:S01]  /*22a0*/  BAR.SYNC.DEFER_BLOCKING 0x0 ;  /* 0x0000000000007b1d */ /* 0x010fe20000010000 */
[C---:B-1----:R-:W-:Y:S01]  /*22b0*/  IMAD.SHL.U32 R2, R0.reuse, 0x80, RZ ;  /* 0x0000008000027824 */ /* 0x042fe200078e00ff */
[----:B------:R-:W-:Y:S01]  /*22c0*/  F2FP.BF16.F32.PACK_AB R88, R89, R88 ;  /* 0x000000585958723e */ /* 0x000fe200000010ff */
[----:B------:R-:W-:Y:S01]  /*22d0*/  IMAD.SHL.U32 R3, R0, 0x10, RZ ;  /* 0x0000001000037824 */ /* 0x000fe200078e00ff */
[----:B------:R-:W-:Y:S02]  /*22e0*/  F2FP.BF16.F32.PACK_AB R89, R91, R90 ;  /* 0x0000005a5b59723e */ /* 0x000fe400000010ff */
[----:B------:R-:W-:Y:S02]  /*22f0*/  ELECT P0, URZ, PT ;  /* 0x00000000003f782f */ /* 0x000fe40003800000 */
[----:B------:R-:W-:Y:S01]  /*2300*/  LOP3.LUT R2, R2, 0x780, RZ, 0xc0, !PT ;  /* 0x0000078002027812 */ /* 0x000fe200078ec0ff */
[----:B------:R-:W-:Y:S01]  /*2310*/  ULOP3.LUT UR53, UR53, 0x1, URZ, 0xc0, !UPT ;  /* 0x0000000135357892 */ /* 0x000fe2000f8ec03f */
[----:B------:R-:W-:-:S02]  /*2320*/  F2FP.BF16.F32.PACK_AB R120, R121, R120 ;  /* 0x000000787978723e */ /* 0x000fc400000010ff */
[----:B------:R-:W-:Y:S01]  /*2330*/  LOP3.LUT R3, R2, 0x70, R3, 0xf8, !PT ;  /* 0x0000007002037812 */ /* 0x000fe200078ef803 */
[----:B------:R-:W-:Y:S01]  /*2340*/  ULEA UR52, UR53, UR55, 0xf ;  /* 0x0000003735347291 */ /* 0x000fe2000f8e783f */
[----:B------:R-:W-:Y:S01]  /*2350*/  F2FP.BF16.F32.PACK_AB R90, R93, R92 ;  /* 0x0000005c5d5a723e */ /* 0x000fe200000010ff */
[----:B------:R-:W-:Y:S01]  /*2360*/  ULEA UR53, UR53, UR54, 0x6 ;  /* 0x0000003635357291 */ /* 0x000fe2000f8e303f */
[----:B------:R-:W-:Y:S01]  /*2370*/  LOP3.LUT R3, R3, 0x10, R0, 0x78, !PT ;  /* 0x0000001003037812 */ /* 0x000fe200078e7800 */
[----:B------:R-:W-:Y:S01]  /*2380*/  IMAD.SHL.U32 R0, R0, 0x40, RZ ;  /* 0x0000004000007824 */ /* 0x000fe200078e00ff */
[----:B------:R-:W-:Y:S01]  /*2390*/  F2FP.BF16.F32.PACK_AB R91, R95, R94 ;  /* 0x0000005e5f5b723e */ /* 0x000fe200000010ff */
[----:B------:R-:W-:Y:S01]  /*23a0*/  UMOV UR54, UR11 ;  /* 0x0000000b00367c82 */ /* 0x000fe20008000000 */
[----:B------:R-:W-:Y:S02]  /*23b0*/  F2FP.BF16.F32.PACK_AB R121, R123, R122 ;  /* 0x0000007a7b79723e */ /* 0x000fe400000010ff */
[----:B------:R-:W-:-:S02]  /*23c0*/  LOP3.LUT R0, R3, 0x3800, R0, 0xf8, !PT ;  /* 0x0000380003007812 */ /* 0x000fc400078ef800 */
[----:B------:R-:W-:Y:S01]  /*23d0*/  F2FP.BF16.F32.PACK_AB R24, R25, R24 ;  /* 0x000000181918723e */ /* 0x000fe200000010ff */
[----:B------:R-:W1:Y:S02]  /*23e0*/  @!P2 SYNCS.CCTL.IV [UR55+0x48000] ;  /* 0x04800000ff00a9b1 */ /* 0x000e640008000037 */
[----:B-1----:R-:W-:Y:S01]  /*23f0*/  BAR.SYNC.DEFER_BLOCKING 0x0 ;  /* 0x0000000000007b1d */ /* 0x002fe20000010000 */
[C---:B------:R-:W-:Y:S01]  /*2400*/  LOP3.LUT R3, R0.reuse, 0x20, RZ, 0x3c, !PT ;  /* 0x0000002000037812 */ /* 0x040fe200078e3cff */
[----:B------:R-:W-:Y:S01]  /*2410*/  VIADD R2, R0, UR55 ;  /* 0x0000003700027c36 */ /* 0x000fe20008000000 */
[----:B------:R-:W-:Y:S02]  /*2420*/  F2FP.BF16.F32.PACK_AB R122, R125, R124 ;  /* 0x0000007c7d7a723e */ /* 0x000fe400000010ff */
[----:B------:R-:W-:Y:S01]  /*2430*/  F2FP.BF16.F32.PACK_AB R123, R127, R126 ;  /* 0x0000007e7f7b723e */ /* 0x000fe200000010ff */
[----:B------:R-:W-:Y:S01]  /*2440*/  VIADD R3, R3, UR55 ;  /* 0x0000003703037c36 */ /* 0x000fe20008000000 */
[----:B------:R-:W-:-:S02]  /*2450*/  F2FP.BF16.F32.PACK_AB R25, R27, R26 ;  /* 0x0000001a1b19723e */ /* 0x000fc400000010ff */
[----:B------:R-:W-:Y:S02]  /*2460*/  F2FP.BF16.F32.PACK_AB R56, R57, R56 ;  /* 0x000000383938723e */ /* 0x000fe400000010ff */
[----:B------:R-:W-:Y:S02]  /*2470*/  F2FP.BF16.F32.PACK_AB R96, R97, R96 ;  /* 0x000000606160723e */ /* 0x000fe400000010ff */
[----:B------:R-:W-:Y:S02]  /*2480*/  F2FP.BF16.F32.PACK_AB R26, R29, R28 ;  /* 0x0000001c1d1a723e */ /* 0x000fe400000010ff */
[----:B------:R-:W-:Y:S02]  /*2490*/  F2FP.BF16.F32.PACK_AB R27, R31, R30 ;  /* 0x0000001e1f1b723e */ /* 0x000fe400000010ff */
[----:B------:R-:W-:Y:S02]  /*24a0*/  F2FP.BF16.F32.PACK_AB R57, R59, R58 ;  /* 0x0000003a3b39723e */ /* 0x000fe400000010ff */
[----:B------:R-:W-:-:S02]  /*24b0*/  F2FP.BF16.F32.PACK_AB R97, R99, R98 ;  /* 0x000000626361723e */ /* 0x000fc400000010ff */
[----:B------:R-:W-:Y:S02]  /*24c0*/  F2FP.BF16.F32.PACK_AB R128, R129, R128 ;  /* 0x000000808180723e */ /* 0x000fe400000010ff */
[----:B------:R-:W-:Y:S01]  /*24d0*/  F2FP.BF16.F32.PACK_AB R58, R61, R60 ;  /* 0x0000003c3d3a723e */ /* 0x000fe200000010ff */
[----:B------:R-:W1:Y:S02]  /*24e0*/  @!P2 SYNCS.CCTL.IV [UR55+0x48008] ;  /* 0x04800800ff00a9b1 */ /* 0x000e640008000037 */
[----:B-1----:R-:W-:Y:S01]  /*24f0*/  BAR.SYNC.DEFER_BLOCKING 0x0 ;  /* 0x0000000000007b1d */ /* 0x002fe20000010000 */
[----:B------:R-:W-:Y:S02]  /*2500*/  F2FP.BF16.F32.PACK_AB R59, R63, R62 ;  /* 0x0000003e3f3b723e */ /* 0x000fe400000010ff */
[----:B------:R-:W-:Y:S02]  /*2510*/  LOP3.LUT R4, R0, 0x40, RZ, 0x3c, !PT ;  /* 0x0000004000047812 */ /* 0x000fe400078e3cff */
[----:B------:R-:W-:-:S02]  /*2520*/  F2FP.BF16.F32.PACK_AB R98, R101, R100 ;  /* 0x000000646562723e */ /* 0x000fc400000010ff */
[----:B------:R-:W-:Y:S01]  /*2530*/  F2FP.BF16.F32.PACK_AB R99, R103, R102 ;  /* 0x000000666763723e */ /* 0x000fe200000010ff */
[----:B------:R-:W-:Y:S01]  /*2540*/  VIADD R4, R4, UR55 ;  /* 0x0000003704047c36 */ /* 0x000fe20008000000 */
[----:B------:R-:W-:Y:S02]  /*2550*/  F2FP.BF16.F32.PACK_AB R129, R131, R130 ;  /* 0x000000828381723e */ /* 0x000fe400000010ff */
[----:B------:R-:W-:Y:S02]  /*2560*/  F2FP.BF16.F32.PACK_AB R32, R33, R32 ;  /* 0x000000202120723e */ /* 0x000fe400000010ff */
[----:B------:R-:W-:Y:S02]  /*2570*/  F2FP.BF16.F32.PACK_AB R130, R133, R132 ;  /* 0x000000848582723e */ /* 0x000fe400000010ff */
[----:B------:R-:W-:Y:S02]  /*2580*/  F2FP.BF16.F32.PACK_AB R131, R135, R134 ;  /* 0x000000868783723e */ /* 0x000fe400000010ff */
[----:B------:R-:W-:-:S02]  /*2590*/  F2FP.BF16.F32.PACK_AB R33, R35, R34 ;  /* 0x000000222321723e */ /* 0x000fc400000010ff */
[----:B------:R-:W-:Y:S02]  /*25a0*/  F2FP.BF16.F32.PACK_AB R64, R65, R64 ;  /* 0x000000404140723e */ /* 0x000fe400000010ff */
[----:B------:R-:W-:Y:S02]  /*25b0*/  F2FP.BF16.F32.PACK_AB R104, R105, R104 ;  /* 0x000000686968723e */ /* 0x000fe400000010ff */
[----:B------:R-:W-:Y:S01]  /*25c0*/  F2FP.BF16.F32.PACK_AB R34, R37, R36 ;  /* 0x000000242522723e */ /* 0x000fe200000010ff */
[----:B------:R-:W1:Y:S02]  /*25d0*/  @!P2 SYNCS.CCTL.IV [UR55+0x48010] ;  /* 0x04801000ff00a9b1 */ /* 0x000e640008000037 */
[----:B-1----:R-:W-:Y:S01]  /*25e0*/  STSM.16.M88.4 [R2], R88 ;  /* 0x0000005802007844 */ /* 0x002fe20000000200 */
[----:B------:R-:W-:Y:S02]  /*25f0*/  F2FP.BF16.F32.PACK_AB R35, R39, R38 ;  /* 0x000000262723723e */ /* 0x000fe400000010ff */
[----:B------:R-:W-:Y:S01]  /*2600*/  F2FP.BF16.F32.PACK_AB R65, R67, R66 ;  /* 0x000000424341723e */ /* 0x000fe200000010ff */
[----:B------:R-:W-:Y:S01]  /*2610*/  STSM.16.M88.4 [R2+0x8000], R120 ;  /* 0x0080007802007844 */ /* 0x000fe20000000200 */
[----:B------:R-:W-:-:S02]  /*2620*/  F2FP.BF16.F32.PACK_AB R105, R107, R106 ;  /* 0x0000006a6b69723e */ /* 0x000fc400000010ff */
[----:B------:R-:W-:Y:S01]  /*2630*/  F2FP.BF16.F32.PACK_AB R136, R137, R136 ;  /* 0x000000888988723e */ /* 0x000fe200000010ff */
[----:B------:R-:W-:Y:S01]  /*2640*/  STSM.16.M88.4 [R2+0x4000], R24 ;  /* 0x0040001802007844 */ /* 0x000fe20000000200 */
[----:B------:R-:W-:Y:S02]  /*2650*/  F2FP.BF16.F32.PACK_AB R66, R69, R68 ;  /* 0x000000444542723e */ /* 0x000fe400000010ff */
[----:B------:R-:W-:Y:S01]  /*2660*/  F2FP.BF16.F32.PACK_AB R67, R71, R70 ;  /* 0x000000464743723e */ /* 0x000fe200000010ff */
[----:B------:R-:W-:Y:S01]  /*2670*/  STSM.16.M88.4 [R2+0xc000], R56 ;  /* 0x00c0003802007844 */ /* 0x000fe20000000200 */
[----:B------:R-:W-:Y:S02]  /*2680*/  LOP3.LUT R0, R0, 0x60, RZ, 0x3c, !PT ;  /* 0x0000006000007812 */ /* 0x000fe400078e3cff */
[----:B------:R-:W-:Y:S01]  /*2690*/  F2FP.BF16.F32.PACK_AB R106, R109, R108 ;  /* 0x0000006c6d6a723e */ /* 0x000fe200000010ff */
[----:B------:R-:W-:Y:S01]  /*26a0*/  STSM.16.M88.4 [R3], R96 ;  /* 0x0000006003007844 */ /* 0x000fe20000000200 */
[----:B------:R-:W-:Y:S01]  /*26b0*/  F2FP.BF16.F32.PACK_AB R107, R111, R110 ;  /* 0x0000006e6f6b723e */ /* 0x000fe200000010ff */
[----:B------:R-:W-:Y:S01]  /*26c0*/  VIADD R0, R0, UR55 ;  /* 0x0000003700007c36 */ /* 0x000fe20008000000 */
        /* <DEDUP_REMOVED lines=8> */
[----:B------:R-:W-:Y:S02]  /*2750*/  F2FP.BF16.F32.PACK_AB R72, R73, R72 ;  /* 0x000000484948723e */ /* 0x000fe400000010ff */
[----:B------:R-:W-:Y:S01]  /*2760*/  F2FP.BF16.F32.PACK_AB R112, R113, R112 ;  /* 0x000000707170723e */ /* 0x000fe200000010ff */
[----:B------:R-:W-:Y:S01]  /*2770*/  STSM.16.M88.4 [R4], R104 ;  /* 0x0000006804007844 */ /* 0x000fe20000000200 */
[----:B------:R-:W-:-:S02]  /*2780*/  F2FP.BF16.F32.PACK_AB R42, R45, R44 ;  /* 0x0000002c2d2a723e */ /* 0x000fc400000010ff */
[----:B------:R-:W-:Y:S01]  /*2790*/  F2FP.BF16.F32.PACK_AB R43, R47, R46 ;  /* 0x0000002e2f2b723e */ /* 0x000fe200000010ff */
[----:B------:R-:W-:Y:S01]  /*27a0*/  STSM.16.M88.4 [R4+0x8000], R136 ;  /* 0x0080008804007844 */ /* 0x000fe20000000200 */
[----:B------:R-:W-:Y:S02]  /*27b0*/  F2FP.BF16.F32.PACK_AB R73, R75, R74 ;  /* 0x0000004a4b49723e */ /* 0x000fe400000010ff */
[----:B------:R-:W-:Y:S01]  /*27c0*/  F2FP.BF16.F32.PACK_AB R113, R115, R114 ;  /* 0x000000727371723e */ /* 0x000fe200000010ff */
[----:B------:R-:W-:Y:S01]  /*27d0*/  STSM.16.M88.4 [R4+0x4000], R40 ;  /* 0x0040002804007844 */ /* 0x000fe20000000200 */
[----:B------:R-:W-:Y:S02]  /*27e0*/  F2FP.BF16.F32.PACK_AB R144, R145, R144 ;  /* 0x000000909190723e */ /* 0x000fe400000010ff */
[----:B------:R-:W-:Y:S02]  /*27f0*/  F2FP.BF16.F32.PACK_AB R74, R77, R76 ;  /* 0x0000004c4d4a723e */ /* 0x000fe400000010ff */
[----:B------:R-:W-:-:S02]  /*2800*/  F2FP.BF16.F32.PACK_AB R75, R79, R78 ;  /* 0x0000004e4f4b723e */ /* 0x000fc400000010ff */
[----:B------:R-:W-:Y:S02]  /*2810*/  F2FP.BF16.F32.PACK_AB R114, R117, R116 ;  /* 0x000000747572723e */ /* 0x000fe400000010ff */
[----:B------:R-:W-:Y:S01]  /*2820*/  F2FP.BF16.F32.PACK_AB R115, R119, R118 ;  /* 0x000000767773723e */ /* 0x000fe200000010ff */
[----:B------:R-:W-:Y:S01]  /*2830*/  STSM.16.M88.4 [R4+0xc000], R72 ;  /* 0x00c0004804007844 */ /* 0x000fe20000000200 */
[----:B------:R-:W-:Y:S02]  /*2840*/  F2FP.BF16.F32.PACK_AB R145, R147, R146 ;  /* 0x000000929391723e */ /* 0x000fe400000010ff */
[----:B------:R-:W-:Y:S01]  /*2850*/  F2FP.BF16.F32.PACK_AB R48, R49, R48 ;  /* 0x000000303130723e */ /* 0x000fe200000010ff */
[----:B------:R-:W-:Y:S01]  /*2860*/  STSM.16.M88.4 [R0], R112 ;  /* 0x0000007000007844 */ /* 0x000fe20000000200 */
[----:B------:R-:W-:Y:S02]  /*2870*/  F2FP.BF16.F32.PACK_AB R146, R149, R148 ;  /* 0x000000949592723e */ /* 0x000fe400000010ff */
[----:B------:R-:W-:-:S02]  /*2880*/  F2FP.BF16.F32.PACK_AB R147, R151, R150 ;  /* 0x000000969793723e */ /* 0x000fc400000010ff */
[----:B------:R-:W-:Y:S02]  /*2890*/  F2FP.BF16.F32.PACK_AB R49, R51, R50 ;  /* 0x000000323331723e */ /* 0x000fe400000010ff */
[----:B------:R-:W-:Y:S01]  /*28a0*/  F2FP.BF16.F32.PACK_AB R80, R81, R80 ;  /* 0x000000505150723e */ /* 0x000fe200000010ff */
[----:B------:R-:W-:Y:S01]  /*28b0*/  STSM.16.M88.4 [R0+0x8000], R144 ;  /* 0x0080009000007844 */ /* 0x000fe20000000200 */
[----:B------:R-:W-:Y:S02]  /*28c0*/  F2FP.BF16.F32.PACK_AB R50, R53, R52 ;  /* 0x000000343532723e */ /* 0x000fe400000010ff */
[----:B------:R-:W-:Y:S02]  /*28d0*/  F2FP.BF16.F32.PACK_AB R51, R55, R54 ;  /* 0x000000363733723e */ /* 0x000fe400000010ff */
[----:B------:R-:W-:Y:S02]  /*28e0*/  F2FP.BF16.F32.PACK_AB R81, R83, R82 ;  /* 0x000000525351723e */ /* 0x000fe400000010ff */
[----:B------:R-:W-:Y:S01]  /*28f0*/  F2FP.BF16.F32.PACK_AB R82, R85, R84 ;  /* 0x000000545552723e */ /* 0x000fe200000010ff */
[----:B------:R-:W-:Y:S01]  /*2900*/  STSM.16.M88.4 [R0+0x4000], R48 ;  /* 0x0040003000007844 */ /* 0x000fe20000000200 */
[----:B------:R-:W-:-:S02]  /*2910*/  F2FP.BF16.F32.PACK_AB R83, R87, R86 ;  /* 0x000000565753723e */ /* 0x000fc400000010ff */
[----:B------:R-:W-:-:S03]  /*2920*/  ISETP.LT.U32.AND P0, PT, R6, 0x40, P0 ;  /* 0x000000400600780c */ /* 0x000fc60000701070 */
[----:B------:R-:W-:Y:S01]  /*2930*/  STSM.16.M88.4 [R0+0xc000], R80 ;  /* 0x00c0005000007844 */ /* 0x000fe20000000200 */
[----:B------:R1:W-:Y:S06]  /*2940*/  MEMBAR.ALL.CTA ;  /* 0x0000000000007992 */ /* 0x0003ec0000008000 */
[----:B-1----:R-:W1:Y:S03]  /*2950*/  FENCE.VIEW.ASYNC.S ;  /* 0x00000000000073c6 */ /* 0x002e660000000000 */
[----:B-1----:R-:W-:Y:S01]  /*2960*/  VOTEU.ANY UP0, P0 ;  /* 0x00000000003f7886 */ /* 0x002fe20000000100 */
[----:B------:R-:W-:-:S04]  /*2970*/  VOTEU.ANY UP1, P0 ;  /* 0x00000000003f7886 */ /* 0x000fc80000020100 */
[----:B---3--:R-:W-:Y:S01]  /*2980*/  @UP0 UMOV UR8, UR48 ;  /* 0x0000003000080c82 */ /* 0x008fe20008000000 */
[----:B------:R-:W-:Y:S01]  /*2990*/  @UP0 UMOV UR9, UR49 ;  /* 0x0000003100090c82 */ /* 0x000fe20008000000 */
[----:B------:R-:W-:Y:S06]  /*29a0*/  BAR.SYNC.DEFER_BLOCKING 0x0 ;  /* 0x0000000000007b1d */ /* 0x000fec0000010000 */
[----:B------:R1:W-:Y:S01]  /*29b0*/  @UP1 UTMASTG.2D [UR52], [UR8] ;  /* 0x00000034080013b5 */ /* 0x0003e20008008000 */
[----:B------:R0:W-:Y:S01]  /*29c0*/  UTMACMDFLUSH ;  /* 0x00000000000079b7 */ /* 0x0001e20000000000 */
[----:B------:R-:W-:-:S04]  /*29d0*/  DEPBAR.LE SB0, 0x0 ;  /* 0x000080000000791a */ /* 0x000fc80000000000 */
[----:B------:R-:W-:Y:S06]  /*29e0*/  BAR.SYNC.DEFER_BLOCKING 0x0 ;  /* 0x0000000000007b1d */ /* 0x000fec0000010000 */
[----:B-1----:R-:W-:Y:S05]  /*29f0*/  EXIT ;  /* 0x000000000000794d */ /* 0x002fea0003800000 */
.L_x_48:
[----:B------:R-:W1:Y:S02]  /*2a00*/  SYNCS.PHASECHK.TRANS64.TRYWAIT P0, [UR23+0x48000], R2 ;  /* 0x04800002ff0075a7 */ /* 0x000e640008000157 */
[----:B-1----:R-:W-:Y:S05]  /*2a10*/  @!P0 BRA `(.L_x_48) ;  /* 0xfffffffc00f88947 */ /* 0x002fea000383ffff */
[----:B------:R-:W-:Y:S05]  /*2a20*/  BRA `(.L_x_50) ;  /* 0xfffffff4003c7947 */ /* 0x000fea000383ffff */
.L_x_51:
[----:B------:R-:W-:-:S00]  /*2a30*/  BRA `(.L_x_51) ;  /* 0xfffffffc00fc7947 */ /* 0x000fc0000383ffff */
[----:B------:R-:W-:-:S00]  /*2a40*/  NOP ;  /* 0x0000000000007918 */ /* 0x000fc00000000000 */
        /* <DEDUP_REMOVED lines=11> */
.L_x_52:


//--------------------- .nv.shared.gluon_wgmma    --------------------------
	.section	.nv.shared.gluon_wgmma,"aw",@nobits
	.sectionflags	@""
	.align	16
	.zero		1024


//--------------------- .nv.shared.reserved.0     --------------------------
	.section	.nv.shared.reserved.0,"aw",@nobits
	.weak		__nv_reservedSMEM_offset_0_alias
	.size		__nv_reservedSMEM_offset_0_alias, 0, 0
	.other		__nv_reservedSMEM_offset_0_alias,@"STO_CUDA_RESERVED_SHARED STV_DEFAULT"
__nv_reservedSMEM_offset_0_alias:
	.zero		0


//--------------------- .nv.constant0.gluon_wgmma --------------------------
	.section	.nv.constant0.gluon_wgmma,"a",@progbits
	.sectionflags	@""
	.align	4
.nv.constant0.gluon_wgmma:
	.zero		608


//--------------------- SYMBOLS --------------------------

	.type		.nv.reservedSmem.offset0,@object
	.size		.nv.reservedSmem.offset0,0x4
